	.target	sm_90a

	.elftype	@"ET_EXEC"


//--------------------- .note.nv.tkinfo           --------------------------
	.section	.note.nv.tkinfo,"",@"SHT_NOTE"
	.sectionflags	@"SHF_NOTE_NV_TKINFO"
	.tkinfo
        /*0018*/ 	.word	0x00000002
        /*0030*/ 	.string	""
        /*0030*/ 	.string	"ptxas"
        /*0030*/ 	.string	"Cuda compilation tools, release 13.0, V13.0.88"
        /*0030*/ 	.string	"Build cuda_13.0.r13.0/compiler.36424714_0"
        /*0030*/ 	.string	"-arch sm_90a -m 64 "



//--------------------- .note.nv.cuinfo           --------------------------
	.section	.note.nv.cuinfo,"",@"SHT_NOTE"
	.sectionflags	@"SHF_NOTE_NV_CUINFO"
        /*0018*/ 	.short	0x0002
        /*001a*/ 	.short	0x005a
        /*001c*/ 	.short	0x0082
	.zero		2


//--------------------- .nv.info                  --------------------------
	.section	.nv.info,"",@"SHT_CUDA_INFO"
	.align	4


	//----- nvinfo : EIATTR_REGCOUNT
	.align		4
        /*0000*/ 	.byte	0x04, 0x2f
        /*0002*/ 	.short	(.L_15 - .L_14)
	.align		4
.L_14:
        /*0004*/ 	.word	index@(_ZN7cutlass13device_kernelINS_4gemm6kernel13GemmUniversalIN4cute5tupleIJiiiiEEENS1_10collective13CollectiveMmaINS1_34MainloopSm90TmaGmmaWarpSpecializedILi37ENS5_IJNS4_1CILi2EEESB_NSA_ILi1EEEEEENS1_35KernelTmaWarpSpecializedCooperativeEEENS5_IJNSA_ILi128EEENSA_ILi64EEENSA_ILi32EEEEEEaNS5_IJlSC_lEEEaSK_NS4_8TiledMMAINS4_8MMA_AtomIJNS4_4SM904GMMA26MMA_64x64x32_S32S8S8_SS_TNEEEENS4_6LayoutINS5_IJSB_SC_SC_EEENS5_IJSC_NSA_ILi0EEEST_EEEEENS5_IJNS4_10UnderscoreESW_SW_EEEEENS4_23SM90_TMA_LOAD_MULTICASTENS4_14ComposedLayoutINS4_7SwizzleILi1ELi4ELi3EEENS4_18smem_ptr_flag_bitsILi8EEENSR_INS5_IJNSA_ILi8EEESI_EEENS5_IJSI_SC_EEEEEEEvNS4_8identityESZ_S19_vS1A_EENS_8epilogue10collective6detail29Sm90TmaWarpSpecializedAdapterINS1D_15DefaultEpilogueIaSK_SK_NS1C_6thread17LinearCombinationIaLi1EiiLNS1H_9ScaleType4KindE0ELNS_15FloatRoundStyleE2EaEENS1_15EpilogueDefaultEEEEEvvEEEEvNT_6ParamsE)
        /*0008*/ 	.word	0x000000a8


	//----- nvinfo : EIATTR_FRAME_SIZE
	.align		4
.L_15:
        /*000c*/ 	.byte	0x04, 0x11
        /*000e*/ 	.short	(.L_17 - .L_16)
	.align		4
.L_16:
        /*0010*/ 	.word	index@(_ZN7cutlass13device_kernelINS_4gemm6kernel13GemmUniversalIN4cute5tupleIJiiiiEEENS1_10collective13CollectiveMmaINS1_34MainloopSm90TmaGmmaWarpSpecializedILi37ENS5_IJNS4_1CILi2EEESB_NSA_ILi1EEEEEENS1_35KernelTmaWarpSpecializedCooperativeEEENS5_IJNSA_ILi128EEENSA_ILi64EEENSA_ILi32EEEEEEaNS5_IJlSC_lEEEaSK_NS4_8TiledMMAINS4_8MMA_AtomIJNS4_4SM904GMMA26MMA_64x64x32_S32S8S8_SS_TNEEEENS4_6LayoutINS5_IJSB_SC_SC_EEENS5_IJSC_NSA_ILi0EEEST_EEEEENS5_IJNS4_10UnderscoreESW_SW_EEEEENS4_23SM90_TMA_LOAD_MULTICASTENS4_14ComposedLayoutINS4_7SwizzleILi1ELi4ELi3EEENS4_18smem_ptr_flag_bitsILi8EEENSR_INS5_IJNSA_ILi8EEESI_EEENS5_IJSI_SC_EEEEEEEvNS4_8identityESZ_S19_vS1A_EENS_8epilogue10collective6detail29Sm90TmaWarpSpecializedAdapterINS1D_15DefaultEpilogueIaSK_SK_NS1C_6thread17LinearCombinationIaLi1EiiLNS1H_9ScaleType4KindE0ELNS_15FloatRoundStyleE2EaEENS1_15EpilogueDefaultEEEEEvvEEEEvNT_6ParamsE)
        /*0014*/ 	.word	0x00000000


	//----- nvinfo : EIATTR_MIN_STACK_SIZE
	.align		4
.L_17:
        /*0018*/ 	.byte	0x04, 0x12
        /*001a*/ 	.short	(.L_19 - .L_18)
	.align		4
.L_18:
        /*001c*/ 	.word	index@(_ZN7cutlass13device_kernelINS_4gemm6kernel13GemmUniversalIN4cute5tupleIJiiiiEEENS1_10collective13CollectiveMmaINS1_34MainloopSm90TmaGmmaWarpSpecializedILi37ENS5_IJNS4_1CILi2EEESB_NSA_ILi1EEEEEENS1_35KernelTmaWarpSpecializedCooperativeEEENS5_IJNSA_ILi128EEENSA_ILi64EEENSA_ILi32EEEEEEaNS5_IJlSC_lEEEaSK_NS4_8TiledMMAINS4_8MMA_AtomIJNS4_4SM904GMMA26MMA_64x64x32_S32S8S8_SS_TNEEEENS4_6LayoutINS5_IJSB_SC_SC_EEENS5_IJSC_NSA_ILi0EEEST_EEEEENS5_IJNS4_10UnderscoreESW_SW_EEEEENS4_23SM90_TMA_LOAD_MULTICASTENS4_14ComposedLayoutINS4_7SwizzleILi1ELi4ELi3EEENS4_18smem_ptr_flag_bitsILi8EEENSR_INS5_IJNSA_ILi8EEESI_EEENS5_IJSI_SC_EEEEEEEvNS4_8identityESZ_S19_vS1A_EENS_8epilogue10collective6detail29Sm90TmaWarpSpecializedAdapterINS1D_15DefaultEpilogueIaSK_SK_NS1C_6thread17LinearCombinationIaLi1EiiLNS1H_9ScaleType4KindE0ELNS_15FloatRoundStyleE2EaEENS1_15EpilogueDefaultEEEEEvvEEEEvNT_6ParamsE)
        /*0020*/ 	.word	0x00000000
.L_19:


//--------------------- .nv.compat                --------------------------
	.section	.nv.compat,"",@"SHT_CUDA_COMPAT_INFO"
	.align	4
        /*0000*/ 	.byte	0x02, 0x09, 0x01, 0x00, 0x02, 0x02, 0x04, 0x00, 0x02, 0x05, 0x05, 0x00, 0x03, 0x07, 0x01, 0x01
        /*0010*/ 	.byte	0x02, 0x03, 0x01, 0x00, 0x02, 0x06, 0x01, 0x00, 0x04, 0x0b, 0x08, 0x00, 0x00, 0x00, 0x00, 0x00
        /*0020*/ 	.byte	0x00, 0x00, 0x00, 0x00


//--------------------- .nv.info._ZN7cutlass13device_kernelINS_4gemm6kernel13GemmUniversalIN4cute5tupleIJiiiiEEENS1_10collective13CollectiveMmaINS1_34MainloopSm90TmaGmmaWarpSpecializedILi37ENS5_IJNS4_1CILi2EEESB_NSA_ILi1EEEEEENS1_35KernelTmaWarpSpecializedCooperativeEEENS5_IJNSA_ILi128EEENSA_ILi64EEENSA_ILi32EEEEEEaNS5_IJlSC_lEEEaSK_NS4_8TiledMMAINS4_8MMA_AtomIJNS4_4SM904GMMA26MMA_64x64x32_S32S8S8_SS_TNEEEENS4_6LayoutINS5_IJSB_SC_SC_EEENS5_IJSC_NSA_ILi0EEEST_EEEEENS5_IJNS4_10UnderscoreESW_SW_EEEEENS4_23SM90_TMA_LOAD_MULTICASTENS4_14ComposedLayoutINS4_7SwizzleILi1ELi4ELi3EEENS4_18smem_ptr_flag_bitsILi8EEENSR_INS5_IJNSA_ILi8EEESI_EEENS5_IJSI_SC_EEEEEEEvNS4_8identityESZ_S19_vS1A_EENS_8epilogue10collective6detail29Sm90TmaWarpSpecializedAdapterINS1D_15DefaultEpilogueIaSK_SK_NS1C_6thread17LinearCombinationIaLi1EiiLNS1H_9ScaleType4KindE0ELNS_15FloatRoundStyleE2EaEENS1_15EpilogueDefaultEEEEEvvEEEEvNT_6ParamsE --------------------------
	.section	.nv.info._ZN7cutlass13device_kernelINS_4gemm6kernel13GemmUniversalIN4cute5tupleIJiiiiEEENS1_10collective13CollectiveMmaINS1_34MainloopSm90TmaGmmaWarpSpecializedILi37ENS5_IJNS4_1CILi2EEESB_NSA_ILi1EEEEEENS1_35KernelTmaWarpSpecializedCooperativeEEENS5_IJNSA_ILi128EEENSA_ILi64EEENSA_ILi32EEEEEEaNS5_IJlSC_lEEEaSK_NS4_8TiledMMAINS4_8MMA_AtomIJNS4_4SM904GMMA26MMA_64x64x32_S32S8S8_SS_TNEEEENS4_6LayoutINS5_IJSB_SC_SC_EEENS5_IJSC_NSA_ILi0EEEST_EEEEENS5_IJNS4_10UnderscoreESW_SW_EEEEENS4_23SM90_TMA_LOAD_MULTICASTENS4_14ComposedLayoutINS4_7SwizzleILi1ELi4ELi3EEENS4_18smem_ptr_flag_bitsILi8EEENSR_INS5_IJNSA_ILi8EEESI_EEENS5_IJSI_SC_EEEEEEEvNS4_8identityESZ_S19_vS1A_EENS_8epilogue10collective6detail29Sm90TmaWarpSpecializedAdapterINS1D_15DefaultEpilogueIaSK_SK_NS1C_6thread17LinearCombinationIaLi1EiiLNS1H_9ScaleType4KindE0ELNS_15FloatRoundStyleE2EaEENS1_15EpilogueDefaultEEEEEvvEEEEvNT_6ParamsE,"",@"SHT_CUDA_INFO"
	.sectionflags	@""
	.align	4


	//----- nvinfo : EIATTR_CUDA_API_VERSION
	.align		4
        /*0000*/ 	.byte	0x04, 0x37
        /*0002*/ 	.short	(.L_21 - .L_20)
.L_20:
        /*0004*/ 	.word	0x00000082


	//----- nvinfo : EIATTR_KPARAM_INFO
	.align		4
.L_21:
        /*0008*/ 	.byte	0x04, 0x17
        /*000a*/ 	.short	(.L_23 - .L_22)
.L_22:
        /*000c*/ 	.word	0x00000000
        /*0010*/ 	.short	0x0000
        /*0012*/ 	.short	0x0070
        /*0014*/ 	.byte	0x00, 0xf0, 0x01, 0x10


	//----- nvinfo : EIATTR_SPARSE_MMA_MASK
	.align		4
.L_23:
        /*0018*/ 	.byte	0x03, 0x50
        /*001a*/ 	.short	0x0000


	//----- nvinfo : EIATTR_MAXREG_COUNT
	.align		4
        /*001c*/ 	.byte	0x03, 0x1b
        /*001e*/ 	.short	0x00a8


	//----- nvinfo : EIATTR_NUM_BARRIERS
	.align		4
        /*0020*/ 	.byte	0x02, 0x4c
        /*0022*/ 	.byte	0x01
	.zero		1


	//----- nvinfo : EIATTR_EXTERNS
	.align		4
        /*0024*/ 	.byte	0x04, 0x0f
        /*0026*/ 	.short	(.L_25 - .L_24)


	//   ....[0]....
	.align		4
.L_24:
        /*0028*/ 	.word	index@(__assertfail)


	//----- nvinfo : EIATTR_MERCURY_ISA_VERSION
	.align		4
.L_25:
        /*002c*/ 	.byte	0x03, 0x5f
        /*002e*/ 	.short	0x0101


	//----- nvinfo : EIATTR_INT_WARP_WIDE_INSTR_OFFSETS
	.align		4
        /*0030*/ 	.byte	0x04, 0x31
        /*0032*/ 	.short	(.L_27 - .L_26)


	//   ....[0]....
.L_26:
        /*0034*/ 	.word	0x000008a0


	//   ....[1]....
        /*0038*/ 	.word	0x00000a70


	//   ....[2]....
        /*003c*/ 	.word	0x00000ab0


	//----- nvinfo : EIATTR_COOP_GROUP_MASK_REGIDS
	.align		4
.L_27:
        /*0040*/ 	.byte	0x04, 0x29
        /*0042*/ 	.short	(.L_29 - .L_28)


	//   ....[0]....
.L_28:
        /*0044*/ 	.word	0xffffffff


	//   ....[1]....
        /*0048*/ 	.word	0xffffffff


	//   ....[2]....
        /*004c*/ 	.word	0xffffffff


	//   ....[3]....
        /*0050*/ 	.word	0xffffffff


	//   ....[4]....
        /*0054*/ 	.word	0xffffffff


	//   ....[5]....
        /*0058*/ 	.word	0xffffffff


	//----- nvinfo : EIATTR_COOP_GROUP_INSTR_OFFSETS
	.align		4
.L_29:
        /*005c*/ 	.byte	0x04, 0x28
        /*005e*/ 	.short	(.L_31 - .L_30)


	//   ....[0]....
.L_30:
        /*0060*/ 	.word	0x00000060


	//   ....[1]....
        /*0064*/ 	.word	0x00000070


	//   ....[2]....
        /*0068*/ 	.word	0x00000130


	//   ....[3]....
        /*006c*/ 	.word	0x00000720


	//   ....[4]....
        /*0070*/ 	.word	0x00000c50


	//   ....[5]....
        /*0074*/ 	.word	0x00001890


	//----- nvinfo : EIATTR_REG_RECONFIG
	.align		4
.L_31:
        /*0078*/ 	.byte	0x01, 0x54
	.zero		2


	//----- nvinfo : EIATTR_SYSCALL_OFFSETS
	.align		4
        /*007c*/ 	.byte	0x04, 0x46
        /*007e*/ 	.short	(.L_33 - .L_32)


	//   ....[0]....
.L_32:
        /*0080*/ 	.word	0x00001a80


	//----- nvinfo : EIATTR_MBARRIER_INSTR_OFFSETS
	.align		4
.L_33:
        /*0084*/ 	.byte	0x04, 0x39
        /*0086*/ 	.short	(.L_35 - .L_34)


	//   ....[0]....
.L_34:
        /*0088*/ 	.word	0x00000250
        /*008c*/ 	.word	0x000000ff
        /*0090*/ 	.word	0x00000000
        /*0094*/ 	.short	0x0100
        /*0096*/ 	.byte	0x08
	.zero		1


	//   ....[1]....
        /*0098*/ 	.word	0x00000260
        /*009c*/ 	.word	0x000000ff
        /*00a0*/ 	.word	0x00000128
        /*00a4*/ 	.short	0x0100
        /*00a6*/ 	.byte	0x08
	.zero		1


	//   ....[2]....
        /*00a8*/ 	.word	0x00000270
        /*00ac*/ 	.word	0x000000ff
        /*00b0*/ 	.word	0x00000008
        /*00b4*/ 	.short	0x0100
        /*00b6*/ 	.byte	0x08
	.zero		1


	//   ....[3]....
        /*00b8*/ 	.word	0x00000280
        /*00bc*/ 	.word	0x000000ff
        /*00c0*/ 	.word	0x00000130
        /*00c4*/ 	.short	0x0100
        /*00c6*/ 	.byte	0x08
	.zero		1


	//   ....[4]....
        /*00c8*/ 	.word	0x00000290
        /*00cc*/ 	.word	0x000000ff
        /*00d0*/ 	.word	0x00000010
        /*00d4*/ 	.short	0x0100
        /*00d6*/ 	.byte	0x08
	.zero		1


	//   ....[5]....
        /*00d8*/ 	.word	0x000002a0
        /*00dc*/ 	.word	0x000000ff
        /*00e0*/ 	.word	0x00000138
        /*00e4*/ 	.short	0x0100
        /*00e6*/ 	.byte	0x08
	.zero		1


	//   ....[6]....
        /*00e8*/ 	.word	0x000002b0
        /*00ec*/ 	.word	0x000000ff
        /*00f0*/ 	.word	0x00000018
        /*00f4*/ 	.short	0x0100
        /*00f6*/ 	.byte	0x08
	.zero		1


	//   ....[7]....
        /*00f8*/ 	.word	0x000002c0
        /*00fc*/ 	.word	0x000000ff
        /*0100*/ 	.word	0x00000140
        /*0104*/ 	.short	0x0100
        /*0106*/ 	.byte	0x08
	.zero		1


	//   ....[8]....
        /*0108*/ 	.word	0x000002d0
        /*010c*/ 	.word	0x000000ff
        /*0110*/ 	.word	0x00000020
        /*0114*/ 	.short	0x0100
        /*0116*/ 	.byte	0x08
	.zero		1


	//   ....[9]....
        /*0118*/ 	.word	0x000002e0
        /*011c*/ 	.word	0x000000ff
        /*0120*/ 	.word	0x00000148
        /*0124*/ 	.short	0x0100
        /*0126*/ 	.byte	0x08
	.zero		1


	//   ....[10]....
        /*0128*/ 	.word	0x000002f0
        /*012c*/ 	.word	0x000000ff
        /*0130*/ 	.word	0x00000028
        /*0134*/ 	.short	0x0100
        /*0136*/ 	.byte	0x08
	.zero		1


	//   ....[11]....
        /*0138*/ 	.word	0x00000300
        /*013c*/ 	.word	0x000000ff
        /*0140*/ 	.word	0x00000150
        /*0144*/ 	.short	0x0100
        /*0146*/ 	.byte	0x08
	.zero		1


	//   ....[12]....
        /*0148*/ 	.word	0x00000310
        /*014c*/ 	.word	0x000000ff
        /*0150*/ 	.word	0x00000030
        /*0154*/ 	.short	0x0100
        /*0156*/ 	.byte	0x08
	.zero		1


	//   ....[13]....
        /*0158*/ 	.word	0x00000320
        /*015c*/ 	.word	0x000000ff
        /*0160*/ 	.word	0x00000158
        /*0164*/ 	.short	0x0100
        /*0166*/ 	.byte	0x08
	.zero		1


	//   ....[14]....
        /*0168*/ 	.word	0x00000330
        /*016c*/ 	.word	0x000000ff
        /*0170*/ 	.word	0x00000038
        /*0174*/ 	.short	0x0100
        /*0176*/ 	.byte	0x08
	.zero		1


	//   ....[15]....
        /*0178*/ 	.word	0x00000340
        /*017c*/ 	.word	0x000000ff
        /*0180*/ 	.word	0x00000160
        /*0184*/ 	.short	0x0100
        /*0186*/ 	.byte	0x08
	.zero		1


	//   ....[16]....
        /*0188*/ 	.word	0x00000350
        /*018c*/ 	.word	0x000000ff
        /*0190*/ 	.word	0x00000040
        /*0194*/ 	.short	0x0100
        /*0196*/ 	.byte	0x08
	.zero		1


	//   ....[17]....
        /*0198*/ 	.word	0x00000360
        /*019c*/ 	.word	0x000000ff
        /*01a0*/ 	.word	0x00000168
        /*01a4*/ 	.short	0x0100
        /*01a6*/ 	.byte	0x08
	.zero		1


	//   ....[18]....
        /*01a8*/ 	.word	0x00000370
        /*01ac*/ 	.word	0x000000ff
        /*01b0*/ 	.word	0x00000048
        /*01b4*/ 	.short	0x0100
        /*01b6*/ 	.byte	0x08
	.zero		1


	//   ....[19]....
        /*01b8*/ 	.word	0x00000380
        /*01bc*/ 	.word	0x000000ff
        /*01c0*/ 	.word	0x00000170
        /*01c4*/ 	.short	0x0100
        /*01c6*/ 	.byte	0x08
	.zero		1


	//   ....[20]....
        /*01c8*/ 	.word	0x00000390
        /*01cc*/ 	.word	0x000000ff
        /*01d0*/ 	.word	0x00000050
        /*01d4*/ 	.short	0x0100
        /*01d6*/ 	.byte	0x08
	.zero		1


	//   ....[21]....
        /*01d8*/ 	.word	0x000003a0
        /*01dc*/ 	.word	0x000000ff
        /*01e0*/ 	.word	0x00000178
        /*01e4*/ 	.short	0x0100
        /*01e6*/ 	.byte	0x08
	.zero		1


	//   ....[22]....
        /*01e8*/ 	.word	0x000003b0
        /*01ec*/ 	.word	0x000000ff
        /*01f0*/ 	.word	0x00000058
        /*01f4*/ 	.short	0x0100
        /*01f6*/ 	.byte	0x08
	.zero		1


	//   ....[23]....
        /*01f8*/ 	.word	0x000003c0
        /*01fc*/ 	.word	0x000000ff
        /*0200*/ 	.word	0x00000180
        /*0204*/ 	.short	0x0100
        /*0206*/ 	.byte	0x08
	.zero		1


	//   ....[24]....
        /*0208*/ 	.word	0x000003d0
        /*020c*/ 	.word	0x000000ff
        /*0210*/ 	.word	0x00000060
        /*0214*/ 	.short	0x0100
        /*0216*/ 	.byte	0x08
	.zero		1


	//   ....[25]....
        /*0218*/ 	.word	0x000003e0
        /*021c*/ 	.word	0x000000ff
        /*0220*/ 	.word	0x00000188
        /*0224*/ 	.short	0x0100
        /*0226*/ 	.byte	0x08
	.zero		1


	//   ....[26]....
        /*0228*/ 	.word	0x000003f0
        /*022c*/ 	.word	0x000000ff
        /*0230*/ 	.word	0x00000068
        /*0234*/ 	.short	0x0100
        /*0236*/ 	.byte	0x08
	.zero		1


	//   ....[27]....
        /*0238*/ 	.word	0x00000400
        /*023c*/ 	.word	0x000000ff
        /*0240*/ 	.word	0x00000190
        /*0244*/ 	.short	0x0100
        /*0246*/ 	.byte	0x08
	.zero		1


	//   ....[28]....
        /*0248*/ 	.word	0x00000410
        /*024c*/ 	.word	0x000000ff
        /*0250*/ 	.word	0x00000070
        /*0254*/ 	.short	0x0100
        /*0256*/ 	.byte	0x08
	.zero		1


	//   ....[29]....
        /*0258*/ 	.word	0x00000420
        /*025c*/ 	.word	0x000000ff
        /*0260*/ 	.word	0x00000198
        /*0264*/ 	.short	0x0100
        /*0266*/ 	.byte	0x08
	.zero		1


	//   ....[30]....
        /*0268*/ 	.word	0x00000430
        /*026c*/ 	.word	0x000000ff
        /*0270*/ 	.word	0x00000078
        /*0274*/ 	.short	0x0100
        /*0276*/ 	.byte	0x08
	.zero		1


	//   ....[31]....
        /*0278*/ 	.word	0x00000440
        /*027c*/ 	.word	0x000000ff
        /*0280*/ 	.word	0x000001a0
        /*0284*/ 	.short	0x0100
        /*0286*/ 	.byte	0x08
	.zero		1


	//   ....[32]....
        /*0288*/ 	.word	0x00000450
        /*028c*/ 	.word	0x000000ff
        /*0290*/ 	.word	0x00000080
        /*0294*/ 	.short	0x0100
        /*0296*/ 	.byte	0x08
	.zero		1


	//   ....[33]....
        /*0298*/ 	.word	0x00000460
        /*029c*/ 	.word	0x000000ff
        /*02a0*/ 	.word	0x000001a8
        /*02a4*/ 	.short	0x0100
        /*02a6*/ 	.byte	0x08
	.zero		1


	//   ....[34]....
        /*02a8*/ 	.word	0x00000470
        /*02ac*/ 	.word	0x000000ff
        /*02b0*/ 	.word	0x00000088
        /*02b4*/ 	.short	0x0100
        /*02b6*/ 	.byte	0x08
	.zero		1


	//   ....[35]....
        /*02b8*/ 	.word	0x00000480
        /*02bc*/ 	.word	0x000000ff
        /*02c0*/ 	.word	0x000001b0
        /*02c4*/ 	.short	0x0100
        /*02c6*/ 	.byte	0x08
	.zero		1


	//   ....[36]....
        /*02c8*/ 	.word	0x00000490
        /*02cc*/ 	.word	0x000000ff
        /*02d0*/ 	.word	0x00000090
        /*02d4*/ 	.short	0x0100
        /*02d6*/ 	.byte	0x08
	.zero		1


	//   ....[37]....
        /*02d8*/ 	.word	0x000004a0
        /*02dc*/ 	.word	0x000000ff
        /*02e0*/ 	.word	0x000001b8
        /*02e4*/ 	.short	0x0100
        /*02e6*/ 	.byte	0x08
	.zero		1


	//   ....[38]....
        /*02e8*/ 	.word	0x000004b0
        /*02ec*/ 	.word	0x000000ff
        /*02f0*/ 	.word	0x00000098
        /*02f4*/ 	.short	0x0100
        /*02f6*/ 	.byte	0x08
	.zero		1


	//   ....[39]....
        /*02f8*/ 	.word	0x000004c0
        /*02fc*/ 	.word	0x000000ff
        /*0300*/ 	.word	0x000001c0
        /*0304*/ 	.short	0x0100
        /*0306*/ 	.byte	0x08
	.zero		1


	//   ....[40]....
        /*0308*/ 	.word	0x000004d0
        /*030c*/ 	.word	0x000000ff
        /*0310*/ 	.word	0x000000a0
        /*0314*/ 	.short	0x0100
        /*0316*/ 	.byte	0x08
	.zero		1


	//   ....[41]....
        /*0318*/ 	.word	0x000004e0
        /*031c*/ 	.word	0x000000ff
        /*0320*/ 	.word	0x000001c8
        /*0324*/ 	.short	0x0100
        /*0326*/ 	.byte	0x08
	.zero		1


	//   ....[42]....
        /*0328*/ 	.word	0x000004f0
        /*032c*/ 	.word	0x000000ff
        /*0330*/ 	.word	0x000000a8
        /*0334*/ 	.short	0x0100
        /*0336*/ 	.byte	0x08
	.zero		1


	//   ....[43]....
        /*0338*/ 	.word	0x00000500
        /*033c*/ 	.word	0x000000ff
        /*0340*/ 	.word	0x000001d0
        /*0344*/ 	.short	0x0100
        /*0346*/ 	.byte	0x08
	.zero		1


	//   ....[44]....
        /*0348*/ 	.word	0x00000510
        /*034c*/ 	.word	0x000000ff
        /*0350*/ 	.word	0x000000b0
        /*0354*/ 	.short	0x0100
        /*0356*/ 	.byte	0x08
	.zero		1


	//   ....[45]....
        /*0358*/ 	.word	0x00000520
        /*035c*/ 	.word	0x000000ff
        /*0360*/ 	.word	0x000001d8
        /*0364*/ 	.short	0x0100
        /*0366*/ 	.byte	0x08
	.zero		1


	//   ....[46]....
        /*0368*/ 	.word	0x00000530
        /*036c*/ 	.word	0x000000ff
        /*0370*/ 	.word	0x000000b8
        /*0374*/ 	.short	0x0100
        /*0376*/ 	.byte	0x08
	.zero		1


	//   ....[47]....
        /*0378*/ 	.word	0x00000540
        /*037c*/ 	.word	0x000000ff
        /*0380*/ 	.word	0x000001e0
        /*0384*/ 	.short	0x0100
        /*0386*/ 	.byte	0x08
	.zero		1


	//   ....[48]....
        /*0388*/ 	.word	0x00000550
        /*038c*/ 	.word	0x000000ff
        /*0390*/ 	.word	0x000000c0
        /*0394*/ 	.short	0x0100
        /*0396*/ 	.byte	0x08
	.zero		1


	//   ....[49]....
        /*0398*/ 	.word	0x00000560
        /*039c*/ 	.word	0x000000ff
        /*03a0*/ 	.word	0x000001e8
        /*03a4*/ 	.short	0x0100
        /*03a6*/ 	.byte	0x08
	.zero		1


	//   ....[50]....
        /*03a8*/ 	.word	0x00000570
        /*03ac*/ 	.word	0x000000ff
        /*03b0*/ 	.word	0x000000c8
        /*03b4*/ 	.short	0x0100
        /*03b6*/ 	.byte	0x08
	.zero		1


	//   ....[51]....
        /*03b8*/ 	.word	0x00000580
        /*03bc*/ 	.word	0x000000ff
        /*03c0*/ 	.word	0x000001f0
        /*03c4*/ 	.short	0x0100
        /*03c6*/ 	.byte	0x08
	.zero		1


	//   ....[52]....
        /*03c8*/ 	.word	0x00000590
        /*03cc*/ 	.word	0x000000ff
        /*03d0*/ 	.word	0x000000d0
        /*03d4*/ 	.short	0x0100
        /*03d6*/ 	.byte	0x08
	.zero		1


	//   ....[53]....
        /*03d8*/ 	.word	0x000005a0
        /*03dc*/ 	.word	0x000000ff
        /*03e0*/ 	.word	0x000001f8
        /*03e4*/ 	.short	0x0100
        /*03e6*/ 	.byte	0x08
	.zero		1


	//   ....[54]....
        /*03e8*/ 	.word	0x000005b0
        /*03ec*/ 	.word	0x000000ff
        /*03f0*/ 	.word	0x000000d8
        /*03f4*/ 	.short	0x0100
        /*03f6*/ 	.byte	0x08
	.zero		1


	//   ....[55]....
        /*03f8*/ 	.word	0x000005c0
        /*03fc*/ 	.word	0x000000ff
        /*0400*/ 	.word	0x00000200
        /*0404*/ 	.short	0x0100
        /*0406*/ 	.byte	0x08
	.zero		1


	//   ....[56]....
        /*0408*/ 	.word	0x000005d0
        /*040c*/ 	.word	0x000000ff
        /*0410*/ 	.word	0x000000e0
        /*0414*/ 	.short	0x0100
        /*0416*/ 	.byte	0x08
	.zero		1


	//   ....[57]....
        /*0418*/ 	.word	0x000005e0
        /*041c*/ 	.word	0x000000ff
        /*0420*/ 	.word	0x00000208
        /*0424*/ 	.short	0x0100
        /*0426*/ 	.byte	0x08
	.zero		1


	//   ....[58]....
        /*0428*/ 	.word	0x000005f0
        /*042c*/ 	.word	0x000000ff
        /*0430*/ 	.word	0x000000e8
        /*0434*/ 	.short	0x0100
        /*0436*/ 	.byte	0x08
	.zero		1


	//   ....[59]....
        /*0438*/ 	.word	0x00000600
        /*043c*/ 	.word	0x000000ff
        /*0440*/ 	.word	0x00000210
        /*0444*/ 	.short	0x0100
        /*0446*/ 	.byte	0x08
	.zero		1


	//   ....[60]....
        /*0448*/ 	.word	0x00000610
        /*044c*/ 	.word	0x000000ff
        /*0450*/ 	.word	0x000000f0
        /*0454*/ 	.short	0x0100
        /*0456*/ 	.byte	0x08
	.zero		1


	//   ....[61]....
        /*0458*/ 	.word	0x00000620
        /*045c*/ 	.word	0x000000ff
        /*0460*/ 	.word	0x00000218
        /*0464*/ 	.short	0x0100
        /*0466*/ 	.byte	0x08
	.zero		1


	//   ....[62]....
        /*0468*/ 	.word	0x00000630
        /*046c*/ 	.word	0x000000ff
        /*0470*/ 	.word	0x000000f8
        /*0474*/ 	.short	0x0100
        /*0476*/ 	.byte	0x08
	.zero		1


	//   ....[63]....
        /*0478*/ 	.word	0x00000640
        /*047c*/ 	.word	0x000000ff
        /*0480*/ 	.word	0x00000220
        /*0484*/ 	.short	0x0100
        /*0486*/ 	.byte	0x08
	.zero		1


	//   ....[64]....
        /*0488*/ 	.word	0x00000650
        /*048c*/ 	.word	0x000000ff
        /*0490*/ 	.word	0x00000100
        /*0494*/ 	.short	0x0100
        /*0496*/ 	.byte	0x08
	.zero		1


	//   ....[65]....
        /*0498*/ 	.word	0x00000660
        /*049c*/ 	.word	0x000000ff
        /*04a0*/ 	.word	0x00000228
        /*04a4*/ 	.short	0x0100
        /*04a6*/ 	.byte	0x08
	.zero		1


	//   ....[66]....
        /*04a8*/ 	.word	0x00000670
        /*04ac*/ 	.word	0x000000ff
        /*04b0*/ 	.word	0x00000108
        /*04b4*/ 	.short	0x0100
        /*04b6*/ 	.byte	0x08
	.zero		1


	//   ....[67]....
        /*04b8*/ 	.word	0x00000680
        /*04bc*/ 	.word	0x000000ff
        /*04c0*/ 	.word	0x00000230
        /*04c4*/ 	.short	0x0100
        /*04c6*/ 	.byte	0x08
	.zero		1


	//   ....[68]....
        /*04c8*/ 	.word	0x00000690
        /*04cc*/ 	.word	0x000000ff
        /*04d0*/ 	.word	0x00000110
        /*04d4*/ 	.short	0x0100
        /*04d6*/ 	.byte	0x08
	.zero		1


	//   ....[69]....
        /*04d8*/ 	.word	0x000006a0
        /*04dc*/ 	.word	0x000000ff
        /*04e0*/ 	.word	0x00000238
        /*04e4*/ 	.short	0x0100
        /*04e6*/ 	.byte	0x08
	.zero		1


	//   ....[70]....
        /*04e8*/ 	.word	0x000006b0
        /*04ec*/ 	.word	0x000000ff
        /*04f0*/ 	.word	0x00000118
        /*04f4*/ 	.short	0x0100
        /*04f6*/ 	.byte	0x08
	.zero		1


	//   ....[71]....
        /*04f8*/ 	.word	0x000006c0
        /*04fc*/ 	.word	0x000000ff
        /*0500*/ 	.word	0x00000240
        /*0504*/ 	.short	0x0100
        /*0506*/ 	.byte	0x08
	.zero		1


	//   ....[72]....
        /*0508*/ 	.word	0x000006d0
        /*050c*/ 	.word	0x000000ff
        /*0510*/ 	.word	0x00000120
        /*0514*/ 	.short	0x0100
        /*0516*/ 	.byte	0x08
	.zero		1


	//   ....[73]....
        /*0518*/ 	.word	0x000006e0
        /*051c*/ 	.word	0x000000ff
        /*0520*/ 	.word	0x00000248
        /*0524*/ 	.short	0x0100
        /*0526*/ 	.byte	0x08
	.zero		1


	//   ....[74]....
        /*0528*/ 	.word	0x00000b50
        /*052c*/ 	.word	0x000000ff
        /*0530*/ 	.word	0x00000260
        /*0534*/ 	.short	0x0100
        /*0536*/ 	.byte	0x06
	.zero		1


	//   ....[75]....
        /*0538*/ 	.word	0x00000be0
        /*053c*/ 	.word	0x000000ff
        /*0540*/ 	.word	0x00000268
        /*0544*/ 	.short	0x0100
        /*0546*/ 	.byte	0x06
	.zero		1


	//   ....[76]....
        /*0548*/ 	.word	0x00001b50
        /*054c*/ 	.word	0x00000003
        /*0550*/ 	.word	0x00000000
        /*0554*/ 	.short	0x010a
        /*0556*/ 	.byte	0x3f
	.zero		1


	//   ....[77]....
        /*0558*/ 	.word	0x00001bb0
        /*055c*/ 	.word	0x00000003
        /*0560*/ 	.word	0x00000000
        /*0564*/ 	.short	0x010a
        /*0566*/ 	.byte	0x3f
	.zero		1


	//   ....[78]....
        /*0568*/ 	.word	0x00001dc0
        /*056c*/ 	.word	0x00000005
        /*0570*/ 	.word	0x00000000
        /*0574*/ 	.short	0x010a
        /*0576*/ 	.byte	0x3f
	.zero		1


	//   ....[79]....
        /*0578*/ 	.word	0x00001e00
        /*057c*/ 	.word	0x00000005
        /*0580*/ 	.word	0x00000000
        /*0584*/ 	.short	0x010a
        /*0586*/ 	.byte	0x3f
	.zero		1


	//   ....[80]....
        /*0588*/ 	.word	0x00001ef0
        /*058c*/ 	.word	0x00000004
        /*0590*/ 	.word	0x00000000
        /*0594*/ 	.short	0x0101
        /*0596*/ 	.byte	0x3f
	.zero		1


	//   ....[81]....
        /*0598*/ 	.word	0x00002110
        /*059c*/ 	.word	0x00000000
        /*05a0*/ 	.word	0x00000000
        /*05a4*/ 	.short	0x0101
        /*05a6*/ 	.byte	0x3f
	.zero		1


	//   ....[82]....
        /*05a8*/ 	.word	0x00004f10
        /*05ac*/ 	.word	0x00000016
        /*05b0*/ 	.word	0x00000128
        /*05b4*/ 	.short	0x010a
        /*05b6*/ 	.byte	0x3f
	.zero		1


	//   ....[83]....
        /*05b8*/ 	.word	0x00005300
        /*05bc*/ 	.word	0x00000006
        /*05c0*/ 	.word	0x00000268
        /*05c4*/ 	.short	0x0101
        /*05c6*/ 	.byte	0x3f
	.zero		1


	//   ....[84]....
        /*05c8*/ 	.word	0x000059f0
        /*05cc*/ 	.word	0x00000007
        /*05d0*/ 	.word	0x00000000
        /*05d4*/ 	.short	0x010a
        /*05d6*/ 	.byte	0x3f
	.zero		1


	//   ....[85]....
        /*05d8*/ 	.word	0x00005a70
        /*05dc*/ 	.word	0x00000008
        /*05e0*/ 	.word	0x00000000
        /*05e4*/ 	.short	0x010a
        /*05e6*/ 	.byte	0x3f
	.zero		1


	//   ....[86]....
        /*05e8*/ 	.word	0x00005b00
        /*05ec*/ 	.word	0x00000009
        /*05f0*/ 	.word	0x00000000
        /*05f4*/ 	.short	0x010a
        /*05f6*/ 	.byte	0x3f
	.zero		1


	//   ....[87]....
        /*05f8*/ 	.word	0x00005b90
        /*05fc*/ 	.word	0x00000008
        /*0600*/ 	.word	0x00000000
        /*0604*/ 	.short	0x010a
        /*0606*/ 	.byte	0x3f
	.zero		1


	//   ....[88]....
        /*0608*/ 	.word	0x00005c20
        /*060c*/ 	.word	0x00000009
        /*0610*/ 	.word	0x00000000
        /*0614*/ 	.short	0x010a
        /*0616*/ 	.byte	0x3f
	.zero		1


	//   ....[89]....
        /*0618*/ 	.word	0x00005cb0
        /*061c*/ 	.word	0x00000008
        /*0620*/ 	.word	0x00000000
        /*0624*/ 	.short	0x010a
        /*0626*/ 	.byte	0x3f
	.zero		1


	//   ....[90]....
        /*0628*/ 	.word	0x00005d40
        /*062c*/ 	.word	0x00000009
        /*0630*/ 	.word	0x00000000
        /*0634*/ 	.short	0x010a
        /*0636*/ 	.byte	0x3f
	.zero		1


	//   ....[91]....
        /*0638*/ 	.word	0x00005dd0
        /*063c*/ 	.word	0x00000008
        /*0640*/ 	.word	0x00000000
        /*0644*/ 	.short	0x010a
        /*0646*/ 	.byte	0x3f
	.zero		1


	//   ....[92]....
        /*0648*/ 	.word	0x00005e60
        /*064c*/ 	.word	0x00000009
        /*0650*/ 	.word	0x00000000
        /*0654*/ 	.short	0x010a
        /*0656*/ 	.byte	0x3f
	.zero		1


	//   ....[93]....
        /*0658*/ 	.word	0x00005ef0
        /*065c*/ 	.word	0x00000008
        /*0660*/ 	.word	0x00000000
        /*0664*/ 	.short	0x010a
        /*0666*/ 	.byte	0x3f
	.zero		1


	//   ....[94]....
        /*0668*/ 	.word	0x00005f80
        /*066c*/ 	.word	0x00000009
        /*0670*/ 	.word	0x00000000
        /*0674*/ 	.short	0x010a
        /*0676*/ 	.byte	0x3f
	.zero		1


	//   ....[95]....
        /*0678*/ 	.word	0x00006010
        /*067c*/ 	.word	0x00000008
        /*0680*/ 	.word	0x00000000
        /*0684*/ 	.short	0x010a
        /*0686*/ 	.byte	0x3f
	.zero		1


	//   ....[96]....
        /*0688*/ 	.word	0x000060a0
        /*068c*/ 	.word	0x00000009
        /*0690*/ 	.word	0x00000000
        /*0694*/ 	.short	0x010a
        /*0696*/ 	.byte	0x3f
	.zero		1


	//   ....[97]....
        /*0698*/ 	.word	0x00006130
        /*069c*/ 	.word	0x00000008
        /*06a0*/ 	.word	0x00000000
        /*06a4*/ 	.short	0x010a
        /*06a6*/ 	.byte	0x3f
	.zero		1


	//   ....[98]....
        /*06a8*/ 	.word	0x000061c0
        /*06ac*/ 	.word	0x00000009
        /*06b0*/ 	.word	0x00000000
        /*06b4*/ 	.short	0x010a
        /*06b6*/ 	.byte	0x3f
	.zero		1


	//   ....[99]....
        /*06b8*/ 	.word	0x00006250
        /*06bc*/ 	.word	0x00000008
        /*06c0*/ 	.word	0x00000000
        /*06c4*/ 	.short	0x010a
        /*06c6*/ 	.byte	0x3f
	.zero		1


	//   ....[100]....
        /*06c8*/ 	.word	0x000062e0
        /*06cc*/ 	.word	0x00000009
        /*06d0*/ 	.word	0x00000000
        /*06d4*/ 	.short	0x010a
        /*06d6*/ 	.byte	0x3f
	.zero		1


	//   ....[101]....
        /*06d8*/ 	.word	0x00006370
        /*06dc*/ 	.word	0x00000008
        /*06e0*/ 	.word	0x00000000
        /*06e4*/ 	.short	0x010a
        /*06e6*/ 	.byte	0x3f
	.zero		1


	//   ....[102]....
        /*06e8*/ 	.word	0x00006400
        /*06ec*/ 	.word	0x00000009
        /*06f0*/ 	.word	0x00000000
        /*06f4*/ 	.short	0x010a
        /*06f6*/ 	.byte	0x3f
	.zero		1


	//   ....[103]....
        /*06f8*/ 	.word	0x00006490
        /*06fc*/ 	.word	0x00000008
        /*0700*/ 	.word	0x00000000
        /*0704*/ 	.short	0x010a
        /*0706*/ 	.byte	0x3f
	.zero		1


	//   ....[104]....
        /*0708*/ 	.word	0x00006520
        /*070c*/ 	.word	0x00000009
        /*0710*/ 	.word	0x00000000
        /*0714*/ 	.short	0x010a
        /*0716*/ 	.byte	0x3f
	.zero		1


	//   ....[105]....
        /*0718*/ 	.word	0x000065b0
        /*071c*/ 	.word	0x00000008
        /*0720*/ 	.word	0x00000000
        /*0724*/ 	.short	0x010a
        /*0726*/ 	.byte	0x3f
	.zero		1


	//   ....[106]....
        /*0728*/ 	.word	0x00006640
        /*072c*/ 	.word	0x00000009
        /*0730*/ 	.word	0x00000000
        /*0734*/ 	.short	0x010a
        /*0736*/ 	.byte	0x3f
	.zero		1


	//   ....[107]....
        /*0738*/ 	.word	0x000066d0
        /*073c*/ 	.word	0x00000008
        /*0740*/ 	.word	0x00000000
        /*0744*/ 	.short	0x010a
        /*0746*/ 	.byte	0x3f
	.zero		1


	//   ....[108]....
        /*0748*/ 	.word	0x00006760
        /*074c*/ 	.word	0x00000009
        /*0750*/ 	.word	0x00000000
        /*0754*/ 	.short	0x010a
        /*0756*/ 	.byte	0x3f
	.zero		1


	//   ....[109]....
        /*0758*/ 	.word	0x000067f0
        /*075c*/ 	.word	0x00000008
        /*0760*/ 	.word	0x00000000
        /*0764*/ 	.short	0x010a
        /*0766*/ 	.byte	0x3f
	.zero		1


	//   ....[110]....
        /*0768*/ 	.word	0x00006880
        /*076c*/ 	.word	0x00000009
        /*0770*/ 	.word	0x00000000
        /*0774*/ 	.short	0x010a
        /*0776*/ 	.byte	0x3f
	.zero		1


	//   ....[111]....
        /*0778*/ 	.word	0x00006910
        /*077c*/ 	.word	0x00000008
        /*0780*/ 	.word	0x00000000
        /*0784*/ 	.short	0x010a
        /*0786*/ 	.byte	0x3f
	.zero		1


	//   ....[112]....
        /*0788*/ 	.word	0x000069a0
        /*078c*/ 	.word	0x00000009
        /*0790*/ 	.word	0x00000000
        /*0794*/ 	.short	0x010a
        /*0796*/ 	.byte	0x3f
	.zero		1


	//   ....[113]....
        /*0798*/ 	.word	0x00006a30
        /*079c*/ 	.word	0x00000008
        /*07a0*/ 	.word	0x00000000
        /*07a4*/ 	.short	0x010a
        /*07a6*/ 	.byte	0x3f
	.zero		1


	//   ....[114]....
        /*07a8*/ 	.word	0x00006ac0
        /*07ac*/ 	.word	0x00000009
        /*07b0*/ 	.word	0x00000000
        /*07b4*/ 	.short	0x010a
        /*07b6*/ 	.byte	0x3f
	.zero		1


	//   ....[115]....
        /*07b8*/ 	.word	0x00006b50
        /*07bc*/ 	.word	0x00000008
        /*07c0*/ 	.word	0x00000000
        /*07c4*/ 	.short	0x010a
        /*07c6*/ 	.byte	0x3f
	.zero		1


	//   ....[116]....
        /*07c8*/ 	.word	0x00006be0
        /*07cc*/ 	.word	0x00000009
        /*07d0*/ 	.word	0x00000000
        /*07d4*/ 	.short	0x010a
        /*07d6*/ 	.byte	0x3f
	.zero		1


	//   ....[117]....
        /*07d8*/ 	.word	0x00006c70
        /*07dc*/ 	.word	0x00000008
        /*07e0*/ 	.word	0x00000000
        /*07e4*/ 	.short	0x010a
        /*07e6*/ 	.byte	0x3f
	.zero		1


	//   ....[118]....
        /*07e8*/ 	.word	0x00006d00
        /*07ec*/ 	.word	0x00000009
        /*07f0*/ 	.word	0x00000000
        /*07f4*/ 	.short	0x010a
        /*07f6*/ 	.byte	0x3f
	.zero		1


	//   ....[119]....
        /*07f8*/ 	.word	0x00006d90
        /*07fc*/ 	.word	0x00000006
        /*0800*/ 	.word	0x00000000
        /*0804*/ 	.short	0x010a
        /*0806*/ 	.byte	0x3f
	.zero		1


	//   ....[120]....
        /*0808*/ 	.word	0x00006e20
        /*080c*/ 	.word	0x00000003
        /*0810*/ 	.word	0x00000000
        /*0814*/ 	.short	0x010a
        /*0816*/ 	.byte	0x3f
	.zero		1


	//   ....[121]....
        /*0818*/ 	.word	0x00006e80
        /*081c*/ 	.word	0x00000003
        /*0820*/ 	.word	0x00000000
        /*0824*/ 	.short	0x010a
        /*0826*/ 	.byte	0x3f
	.zero		1


	//   ....[122]....
        /*0828*/ 	.word	0x00006ed0
        /*082c*/ 	.word	0x00000005
        /*0830*/ 	.word	0x00000000
        /*0834*/ 	.short	0x010a
        /*0836*/ 	.byte	0x3f
	.zero		1


	//   ....[123]....
        /*0838*/ 	.word	0x00006fa0
        /*083c*/ 	.word	0x00000016
        /*0840*/ 	.word	0x00000128
        /*0844*/ 	.short	0x010a
        /*0846*/ 	.byte	0x3f
	.zero		1


	//   ....[124]....
        /*0848*/ 	.word	0x00007070
        /*084c*/ 	.word	0x00000007
        /*0850*/ 	.word	0x00000000
        /*0854*/ 	.short	0x010a
        /*0856*/ 	.byte	0x3f
	.zero		1


	//   ....[125]....
        /*0858*/ 	.word	0x000070c0
        /*085c*/ 	.word	0x00000008
        /*0860*/ 	.word	0x00000000
        /*0864*/ 	.short	0x010a
        /*0866*/ 	.byte	0x3f
	.zero		1


	//   ....[126]....
        /*0868*/ 	.word	0x00007110
        /*086c*/ 	.word	0x00000009
        /*0870*/ 	.word	0x00000000
        /*0874*/ 	.short	0x010a
        /*0876*/ 	.byte	0x3f
	.zero		1


	//   ....[127]....
        /*0878*/ 	.word	0x00007160
        /*087c*/ 	.word	0x00000008
        /*0880*/ 	.word	0x00000000
        /*0884*/ 	.short	0x010a
        /*0886*/ 	.byte	0x3f
	.zero		1


	//   ....[128]....
        /*0888*/ 	.word	0x000071b0
        /*088c*/ 	.word	0x00000009
        /*0890*/ 	.word	0x00000000
        /*0894*/ 	.short	0x010a
        /*0896*/ 	.byte	0x3f
	.zero		1


	//   ....[129]....
        /*0898*/ 	.word	0x00007200
        /*089c*/ 	.word	0x00000008
        /*08a0*/ 	.word	0x00000000
        /*08a4*/ 	.short	0x010a
        /*08a6*/ 	.byte	0x3f
	.zero		1


	//   ....[130]....
        /*08a8*/ 	.word	0x00007250
        /*08ac*/ 	.word	0x00000009
        /*08b0*/ 	.word	0x00000000
        /*08b4*/ 	.short	0x010a
        /*08b6*/ 	.byte	0x3f
	.zero		1


	//   ....[131]....
        /*08b8*/ 	.word	0x000072a0
        /*08bc*/ 	.word	0x00000008
        /*08c0*/ 	.word	0x00000000
        /*08c4*/ 	.short	0x010a
        /*08c6*/ 	.byte	0x3f
	.zero		1


	//   ....[132]....
        /*08c8*/ 	.word	0x000072f0
        /*08cc*/ 	.word	0x00000009
        /*08d0*/ 	.word	0x00000000
        /*08d4*/ 	.short	0x010a
        /*08d6*/ 	.byte	0x3f
	.zero		1


	//   ....[133]....
        /*08d8*/ 	.word	0x00007340
        /*08dc*/ 	.word	0x00000008
        /*08e0*/ 	.word	0x00000000
        /*08e4*/ 	.short	0x010a
        /*08e6*/ 	.byte	0x3f
	.zero		1


	//   ....[134]....
        /*08e8*/ 	.word	0x00007390
        /*08ec*/ 	.word	0x00000009
        /*08f0*/ 	.word	0x00000000
        /*08f4*/ 	.short	0x010a
        /*08f6*/ 	.byte	0x3f
	.zero		1


	//   ....[135]....
        /*08f8*/ 	.word	0x000073e0
        /*08fc*/ 	.word	0x00000008
        /*0900*/ 	.word	0x00000000
        /*0904*/ 	.short	0x010a
        /*0906*/ 	.byte	0x3f
	.zero		1


	//   ....[136]....
        /*0908*/ 	.word	0x00007430
        /*090c*/ 	.word	0x00000009
        /*0910*/ 	.word	0x00000000
        /*0914*/ 	.short	0x010a
        /*0916*/ 	.byte	0x3f
	.zero		1


	//   ....[137]....
        /*0918*/ 	.word	0x00007480
        /*091c*/ 	.word	0x00000008
        /*0920*/ 	.word	0x00000000
        /*0924*/ 	.short	0x010a
        /*0926*/ 	.byte	0x3f
	.zero		1


	//   ....[138]....
        /*0928*/ 	.word	0x000074d0
        /*092c*/ 	.word	0x00000009
        /*0930*/ 	.word	0x00000000
        /*0934*/ 	.short	0x010a
        /*0936*/ 	.byte	0x3f
	.zero		1


	//   ....[139]....
        /*0938*/ 	.word	0x00007520
        /*093c*/ 	.word	0x00000008
        /*0940*/ 	.word	0x00000000
        /*0944*/ 	.short	0x010a
        /*0946*/ 	.byte	0x3f
	.zero		1


	//   ....[140]....
        /*0948*/ 	.word	0x00007570
        /*094c*/ 	.word	0x00000009
        /*0950*/ 	.word	0x00000000
        /*0954*/ 	.short	0x010a
        /*0956*/ 	.byte	0x3f
	.zero		1


	//   ....[141]....
        /*0958*/ 	.word	0x000075c0
        /*095c*/ 	.word	0x00000008
        /*0960*/ 	.word	0x00000000
        /*0964*/ 	.short	0x010a
        /*0966*/ 	.byte	0x3f
	.zero		1


	//   ....[142]....
        /*0968*/ 	.word	0x00007610
        /*096c*/ 	.word	0x00000009
        /*0970*/ 	.word	0x00000000
        /*0974*/ 	.short	0x010a
        /*0976*/ 	.byte	0x3f
	.zero		1


	//   ....[143]....
        /*0978*/ 	.word	0x00007660
        /*097c*/ 	.word	0x00000008
        /*0980*/ 	.word	0x00000000
        /*0984*/ 	.short	0x010a
        /*0986*/ 	.byte	0x3f
	.zero		1


	//   ....[144]....
        /*0988*/ 	.word	0x000076b0
        /*098c*/ 	.word	0x00000009
        /*0990*/ 	.word	0x00000000
        /*0994*/ 	.short	0x010a
        /*0996*/ 	.byte	0x3f
	.zero		1


	//   ....[145]....
        /*0998*/ 	.word	0x00007700
        /*099c*/ 	.word	0x00000008
        /*09a0*/ 	.word	0x00000000
        /*09a4*/ 	.short	0x010a
        /*09a6*/ 	.byte	0x3f
	.zero		1


	//   ....[146]....
        /*09a8*/ 	.word	0x00007750
        /*09ac*/ 	.word	0x00000009
        /*09b0*/ 	.word	0x00000000
        /*09b4*/ 	.short	0x010a
        /*09b6*/ 	.byte	0x3f
	.zero		1


	//   ....[147]....
        /*09b8*/ 	.word	0x000077a0
        /*09bc*/ 	.word	0x00000008
        /*09c0*/ 	.word	0x00000000
        /*09c4*/ 	.short	0x010a
        /*09c6*/ 	.byte	0x3f
	.zero		1


	//   ....[148]....
        /*09c8*/ 	.word	0x000077f0
        /*09cc*/ 	.word	0x00000009
        /*09d0*/ 	.word	0x00000000
        /*09d4*/ 	.short	0x010a
        /*09d6*/ 	.byte	0x3f
	.zero		1


	//   ....[149]....
        /*09d8*/ 	.word	0x00007840
        /*09dc*/ 	.word	0x00000008
        /*09e0*/ 	.word	0x00000000
        /*09e4*/ 	.short	0x010a
        /*09e6*/ 	.byte	0x3f
	.zero		1


	//   ....[150]....
        /*09e8*/ 	.word	0x00007890
        /*09ec*/ 	.word	0x00000009
        /*09f0*/ 	.word	0x00000000
        /*09f4*/ 	.short	0x010a
        /*09f6*/ 	.byte	0x3f
	.zero		1


	//   ....[151]....
        /*09f8*/ 	.word	0x000078e0
        /*09fc*/ 	.word	0x00000008
        /*0a00*/ 	.word	0x00000000
        /*0a04*/ 	.short	0x010a
        /*0a06*/ 	.byte	0x3f
	.zero		1


	//   ....[152]....
        /*0a08*/ 	.word	0x00007930
        /*0a0c*/ 	.word	0x00000009
        /*0a10*/ 	.word	0x00000000
        /*0a14*/ 	.short	0x010a
        /*0a16*/ 	.byte	0x3f
	.zero		1


	//   ....[153]....
        /*0a18*/ 	.word	0x00007980
        /*0a1c*/ 	.word	0x00000008
        /*0a20*/ 	.word	0x00000000
        /*0a24*/ 	.short	0x010a
        /*0a26*/ 	.byte	0x3f
	.zero		1


	//   ....[154]....
        /*0a28*/ 	.word	0x000079d0
        /*0a2c*/ 	.word	0x00000009
        /*0a30*/ 	.word	0x00000000
        /*0a34*/ 	.short	0x010a
        /*0a36*/ 	.byte	0x3f
	.zero		1


	//   ....[155]....
        /*0a38*/ 	.word	0x00007a20
        /*0a3c*/ 	.word	0x00000008
        /*0a40*/ 	.word	0x00000000
        /*0a44*/ 	.short	0x010a
        /*0a46*/ 	.byte	0x3f
	.zero		1


	//   ....[156]....
        /*0a48*/ 	.word	0x00007a70
        /*0a4c*/ 	.word	0x00000009
        /*0a50*/ 	.word	0x00000000
        /*0a54*/ 	.short	0x010a
        /*0a56*/ 	.byte	0x3f
	.zero		1


	//   ....[157]....
        /*0a58*/ 	.word	0x00007ac0
        /*0a5c*/ 	.word	0x00000008
        /*0a60*/ 	.word	0x00000000
        /*0a64*/ 	.short	0x010a
        /*0a66*/ 	.byte	0x3f
	.zero		1


	//   ....[158]....
        /*0a68*/ 	.word	0x00007b10
        /*0a6c*/ 	.word	0x00000009
        /*0a70*/ 	.word	0x00000000
        /*0a74*/ 	.short	0x010a
        /*0a76*/ 	.byte	0x3f
	.zero		1


	//   ....[159]....
        /*0a78*/ 	.word	0x00007b60
        /*0a7c*/ 	.word	0x00000006
        /*0a80*/ 	.word	0x00000000
        /*0a84*/ 	.short	0x010a
        /*0a86*/ 	.byte	0x3f
	.zero		1


	//----- nvinfo : EIATTR_NUM_MBARRIERS
	.align		4
.L_35:
        /*0a88*/ 	.byte	0x03, 0x38
        /*0a8a*/ 	.short	0x004c


	//----- nvinfo : EIATTR_EXIT_INSTR_OFFSETS
	.align		4
        /*0a8c*/ 	.byte	0x04, 0x1c
        /*0a8e*/ 	.short	(.L_37 - .L_36)


	//   ....[0]....
.L_36:
        /*0a90*/ 	.word	0x00000e20


	//   ....[1]....
        /*0a94*/ 	.word	0x00001630


	//   ....[2]....
        /*0a98*/ 	.word	0x000045a0


	//   ....[3]....
        /*0a9c*/ 	.word	0x00004b00


	//   ....[4]....
        /*0aa0*/ 	.word	0x00006e70


	//----- nvinfo : EIATTR_MAX_THREADS
	.align		4
.L_37:
        /*0aa4*/ 	.byte	0x04, 0x05
        /*0aa6*/ 	.short	(.L_39 - .L_38)
.L_38:
        /*0aa8*/ 	.word	0x00000180
        /*0aac*/ 	.word	0x00000001
        /*0ab0*/ 	.word	0x00000001


	//----- nvinfo : EIATTR_CRS_STACK_SIZE
	.align		4
.L_39:
        /*0ab4*/ 	.byte	0x04, 0x1e
        /*0ab6*/ 	.short	(.L_41 - .L_40)
.L_40:
        /*0ab8*/ 	.word	0x00000000


	//----- nvinfo : EIATTR_CBANK_PARAM_SIZE
	.align		4
.L_41:
        /*0abc*/ 	.byte	0x03, 0x19
        /*0abe*/ 	.short	0x0470


	//----- nvinfo : EIATTR_PARAM_CBANK
	.align		4
        /*0ac0*/ 	.byte	0x04, 0x0a
        /*0ac2*/ 	.short	(.L_43 - .L_42)
	.align		4
.L_42:
        /*0ac4*/ 	.word	index@(.nv.constant0._ZN7cutlass13device_kernelINS_4gemm6kernel13GemmUniversalIN4cute5tupleIJiiiiEEENS1_10collective13CollectiveMmaINS1_34MainloopSm90TmaGmmaWarpSpecializedILi37ENS5_IJNS4_1CILi2EEESB_NSA_ILi1EEEEEENS1_35KernelTmaWarpSpecializedCooperativeEEENS5_IJNSA_ILi128EEENSA_ILi64EEENSA_ILi32EEEEEEaNS5_IJlSC_lEEEaSK_NS4_8TiledMMAINS4_8MMA_AtomIJNS4_4SM904GMMA26MMA_64x64x32_S32S8S8_SS_TNEEEENS4_6LayoutINS5_IJSB_SC_SC_EEENS5_IJSC_NSA_ILi0EEEST_EEEEENS5_IJNS4_10UnderscoreESW_SW_EEEEENS4_23SM90_TMA_LOAD_MULTICASTENS4_14ComposedLayoutINS4_7SwizzleILi1ELi4ELi3EEENS4_18smem_ptr_flag_bitsILi8EEENSR_INS5_IJNSA_ILi8EEESI_EEENS5_IJSI_SC_EEEEEEEvNS4_8identityESZ_S19_vS1A_EENS_8epilogue10collective6detail29Sm90TmaWarpSpecializedAdapterINS1D_15DefaultEpilogueIaSK_SK_NS1C_6thread17LinearCombinationIaLi1EiiLNS1H_9ScaleType4KindE0ELNS_15FloatRoundStyleE2EaEENS1_15EpilogueDefaultEEEEEvvEEEEvNT_6ParamsE)
        /*0ac8*/ 	.short	0x0210
        /*0aca*/ 	.short	0x0470


	//----- nvinfo : EIATTR_SW_WAR
	.align		4
.L_43:
        /*0acc*/ 	.byte	0x04, 0x36
        /*0ace*/ 	.short	(.L_45 - .L_44)
.L_44:
        /*0ad0*/ 	.word	0x00000008
.L_45:


//--------------------- .nv.callgraph             --------------------------
	.section	.nv.callgraph,"",@"SHT_CUDA_CALLGRAPH"
	.align	4
	.sectionentsize	8
	.align		4
        /*0000*/ 	.word	0x00000000
	.align		4
        /*0004*/ 	.word	0xffffffff
	.align		4
        /*0008*/ 	.word	index@(_ZN7cutlass13device_kernelINS_4gemm6kernel13GemmUniversalIN4cute5tupleIJiiiiEEENS1_10collective13CollectiveMmaINS1_34MainloopSm90TmaGmmaWarpSpecializedILi37ENS5_IJNS4_1CILi2EEESB_NSA_ILi1EEEEEENS1_35KernelTmaWarpSpecializedCooperativeEEENS5_IJNSA_ILi128EEENSA_ILi64EEENSA_ILi32EEEEEEaNS5_IJlSC_lEEEaSK_NS4_8TiledMMAINS4_8MMA_AtomIJNS4_4SM904GMMA26MMA_64x64x32_S32S8S8_SS_TNEEEENS4_6LayoutINS5_IJSB_SC_SC_EEENS5_IJSC_NSA_ILi0EEEST_EEEEENS5_IJNS4_10UnderscoreESW_SW_EEEEENS4_23SM90_TMA_LOAD_MULTICASTENS4_14ComposedLayoutINS4_7SwizzleILi1ELi4ELi3EEENS4_18smem_ptr_flag_bitsILi8EEENSR_INS5_IJNSA_ILi8EEESI_EEENS5_IJSI_SC_EEEEEEEvNS4_8identityESZ_S19_vS1A_EENS_8epilogue10collective6detail29Sm90TmaWarpSpecializedAdapterINS1D_15DefaultEpilogueIaSK_SK_NS1C_6thread17LinearCombinationIaLi1EiiLNS1H_9ScaleType4KindE0ELNS_15FloatRoundStyleE2EaEENS1_15EpilogueDefaultEEEEEvvEEEEvNT_6ParamsE)
	.align		4
        /*000c*/ 	.word	index@(__assertfail)
	.align		4
        /*0010*/ 	.word	0x00000000
	.align		4
        /*0014*/ 	.word	0xfffffffe
	.align		4
        /*0018*/ 	.word	0x00000000
	.align		4
        /*001c*/ 	.word	0xfffffffd
	.align		4
        /*0020*/ 	.word	0x00000000
	.align		4
        /*0024*/ 	.word	0xfffffffc


//--------------------- .nv.constant4             --------------------------
	.section	.nv.constant4,"a",@progbits
	.align	8
	.align		8
.nv.constant4:
        /*0000*/ 	.dword	__assertfail
	.align		8
        /*0008*/ 	.dword	__unnamed_1
	.align		8
        /*0010*/ 	.dword	_ZN39_INTERNAL_97ce40f1_4_k_cu_c881cc34_51294cuda3std3__45__cpo5beginE
	.align		8
        /*0018*/ 	.dword	_ZN39_INTERNAL_97ce40f1_4_k_cu_c881cc34_51294cuda3std3__45__cpo3endE
	.align		8
        /*0020*/ 	.dword	_ZN39_INTERNAL_97ce40f1_4_k_cu_c881cc34_51294cuda3std3__45__cpo6cbeginE
	.align		8
        /*0028*/ 	.dword	_ZN39_INTERNAL_97ce40f1_4_k_cu_c881cc34_51294cuda3std3__45__cpo4cendE
	.align		8
        /*0030*/ 	.dword	_ZN39_INTERNAL_97ce40f1_4_k_cu_c881cc34_51294cuda3std3__441_GLOBAL__N__97ce40f1_4_k_cu_c881cc34_51296ignoreE
	.align		8
        /*0038*/ 	.dword	_ZN39_INTERNAL_97ce40f1_4_k_cu_c881cc34_51294cuda3std3__419piecewise_constructE
	.align		8
        /*0040*/ 	.dword	_ZN39_INTERNAL_97ce40f1_4_k_cu_c881cc34_51294cuda3std3__48in_placeE
	.align		8
        /*0048*/ 	.dword	_ZN39_INTERNAL_97ce40f1_4_k_cu_c881cc34_51294cuda3std6ranges3__45__cpo4swapE
	.align		8
        /*0050*/ 	.dword	_ZN39_INTERNAL_97ce40f1_4_k_cu_c881cc34_51294cuda3std6ranges3__45__cpo9iter_moveE
	.align		8
        /*0058*/ 	.dword	_ZN39_INTERNAL_97ce40f1_4_k_cu_c881cc34_51294cute7productE
	.align		8
        /*0060*/ 	.dword	_ZN39_INTERNAL_97ce40f1_4_k_cu_c881cc34_51294cute1_E
	.align		8
        /*0068*/ 	.dword	$str$22
	.align		8
        /*0070*/ 	.dword	$str$23


//--------------------- .text._ZN7cutlass13device_kernelINS_4gemm6kernel13GemmUniversalIN4cute5tupleIJiiiiEEENS1_10collective13CollectiveMmaINS1_34MainloopSm90TmaGmmaWarpSpecializedILi37ENS5_IJNS4_1CILi2EEESB_NSA_ILi1EEEEEENS1_35KernelTmaWarpSpecializedCooperativeEEENS5_IJNSA_ILi128EEENSA_ILi64EEENSA_ILi32EEEEEEaNS5_IJlSC_lEEEaSK_NS4_8TiledMMAINS4_8MMA_AtomIJNS4_4SM904GMMA26MMA_64x64x32_S32S8S8_SS_TNEEEENS4_6LayoutINS5_IJSB_SC_SC_EEENS5_IJSC_NSA_ILi0EEEST_EEEEENS5_IJNS4_10UnderscoreESW_SW_EEEEENS4_23SM90_TMA_LOAD_MULTICASTENS4_14ComposedLayoutINS4_7SwizzleILi1ELi4ELi3EEENS4_18smem_ptr_flag_bitsILi8EEENSR_INS5_IJNSA_ILi8EEESI_EEENS5_IJSI_SC_EEEEEEEvNS4_8identityESZ_S19_vS1A_EENS_8epilogue10collective6detail29Sm90TmaWarpSpecializedAdapterINS1D_15DefaultEpilogueIaSK_SK_NS1C_6thread17LinearCombinationIaLi1EiiLNS1H_9ScaleType4KindE0ELNS_15FloatRoundStyleE2EaEENS1_15EpilogueDefaultEEEEEvvEEEEvNT_6ParamsE --------------------------
	.section	.text._ZN7cutlass13device_kernelINS_4gemm6kernel13GemmUniversalIN4cute5tupleIJiiiiEEENS1_10collective13CollectiveMmaINS1_34MainloopSm90TmaGmmaWarpSpecializedILi37ENS5_IJNS4_1CILi2EEESB_NSA_ILi1EEEEEENS1_35KernelTmaWarpSpecializedCooperativeEEENS5_IJNSA_ILi128EEENSA_ILi64EEENSA_ILi32EEEEEEaNS5_IJlSC_lEEEaSK_NS4_8TiledMMAINS4_8MMA_AtomIJNS4_4SM904GMMA26MMA_64x64x32_S32S8S8_SS_TNEEEENS4_6LayoutINS5_IJSB_SC_SC_EEENS5_IJSC_NSA_ILi0EEEST_EEEEENS5_IJNS4_10UnderscoreESW_SW_EEEEENS4_23SM90_TMA_LOAD_MULTICASTENS4_14ComposedLayoutINS4_7SwizzleILi1ELi4ELi3EEENS4_18smem_ptr_flag_bitsILi8EEENSR_INS5_IJNSA_ILi8EEESI_EEENS5_IJSI_SC_EEEEEEEvNS4_8identityESZ_S19_vS1A_EENS_8epilogue10collective6detail29Sm90TmaWarpSpecializedAdapterINS1D_15DefaultEpilogueIaSK_SK_NS1C_6thread17LinearCombinationIaLi1EiiLNS1H_9ScaleType4KindE0ELNS_15FloatRoundStyleE2EaEENS1_15EpilogueDefaultEEEEEvvEEEEvNT_6ParamsE,"ax",@progbits
	.align	128
.text._ZN7cutlass13device_kernelINS_4gemm6kernel13GemmUniversalIN4cute5tupleIJiiiiEEENS1_10collective13CollectiveMmaINS1_34MainloopSm90TmaGmmaWarpSpecializedILi37ENS5_IJNS4_1CILi2EEESB_NSA_ILi1EEEEEENS1_35KernelTmaWarpSpecializedCooperativeEEENS5_IJNSA_ILi128EEENSA_ILi64EEENSA_ILi32EEEEEEaNS5_IJlSC_lEEEaSK_NS4_8TiledMMAINS4_8MMA_AtomIJNS4_4SM904GMMA26MMA_64x64x32_S32S8S8_SS_TNEEEENS4_6LayoutINS5_IJSB_SC_SC_EEENS5_IJSC_NSA_ILi0EEEST_EEEEENS5_IJNS4_10UnderscoreESW_SW_EEEEENS4_23SM90_TMA_LOAD_MULTICASTENS4_14ComposedLayoutINS4_7SwizzleILi1ELi4ELi3EEENS4_18smem_ptr_flag_bitsILi8EEENSR_INS5_IJNSA_ILi8EEESI_EEENS5_IJSI_SC_EEEEEEEvNS4_8identityESZ_S19_vS1A_EENS_8epilogue10collective6detail29Sm90TmaWarpSpecializedAdapterINS1D_15DefaultEpilogueIaSK_SK_NS1C_6thread17LinearCombinationIaLi1EiiLNS1H_9ScaleType4KindE0ELNS_15FloatRoundStyleE2EaEENS1_15EpilogueDefaultEEEEEvvEEEEvNT_6ParamsE:
        .type           _ZN7cutlass13device_kernelINS_4gemm6kernel13GemmUniversalIN4cute5tupleIJiiiiEEENS1_10collective13CollectiveMmaINS1_34MainloopSm90TmaGmmaWarpSpecializedILi37ENS5_IJNS4_1CILi2EEESB_NSA_ILi1EEEEEENS1_35KernelTmaWarpSpecializedCooperativeEEENS5_IJNSA_ILi128EEENSA_ILi64EEENSA_ILi32EEEEEEaNS5_IJlSC_lEEEaSK_NS4_8TiledMMAINS4_8MMA_AtomIJNS4_4SM904GMMA26MMA_64x64x32_S32S8S8_SS_TNEEEENS4_6LayoutINS5_IJSB_SC_SC_EEENS5_IJSC_NSA_ILi0EEEST_EEEEENS5_IJNS4_10UnderscoreESW_SW_EEEEENS4_23SM90_TMA_LOAD_MULTICASTENS4_14ComposedLayoutINS4_7SwizzleILi1ELi4ELi3EEENS4_18smem_ptr_flag_bitsILi8EEENSR_INS5_IJNSA_ILi8EEESI_EEENS5_IJSI_SC_EEEEEEEvNS4_8identityESZ_S19_vS1A_EENS_8epilogue10collective6detail29Sm90TmaWarpSpecializedAdapterINS1D_15DefaultEpilogueIaSK_SK_NS1C_6thread17LinearCombinationIaLi1EiiLNS1H_9ScaleType4KindE0ELNS_15FloatRoundStyleE2EaEENS1_15EpilogueDefaultEEEEEvvEEEEvNT_6ParamsE,@function
        .size           _ZN7cutlass13device_kernelINS_4gemm6kernel13GemmUniversalIN4cute5tupleIJiiiiEEENS1_10collective13CollectiveMmaINS1_34MainloopSm90TmaGmmaWarpSpecializedILi37ENS5_IJNS4_1CILi2EEESB_NSA_ILi1EEEEEENS1_35KernelTmaWarpSpecializedCooperativeEEENS5_IJNSA_ILi128EEENSA_ILi64EEENSA_ILi32EEEEEEaNS5_IJlSC_lEEEaSK_NS4_8TiledMMAINS4_8MMA_AtomIJNS4_4SM904GMMA26MMA_64x64x32_S32S8S8_SS_TNEEEENS4_6LayoutINS5_IJSB_SC_SC_EEENS5_IJSC_NSA_ILi0EEEST_EEEEENS5_IJNS4_10UnderscoreESW_SW_EEEEENS4_23SM90_TMA_LOAD_MULTICASTENS4_14ComposedLayoutINS4_7SwizzleILi1ELi4ELi3EEENS4_18smem_ptr_flag_bitsILi8EEENSR_INS5_IJNSA_ILi8EEESI_EEENS5_IJSI_SC_EEEEEEEvNS4_8identityESZ_S19_vS1A_EENS_8epilogue10collective6detail29Sm90TmaWarpSpecializedAdapterINS1D_15DefaultEpilogueIaSK_SK_NS1C_6thread17LinearCombinationIaLi1EiiLNS1H_9ScaleType4KindE0ELNS_15FloatRoundStyleE2EaEENS1_15EpilogueDefaultEEEEEvvEEEEvNT_6ParamsE,(.L_x_206 - _ZN7cutlass13device_kernelINS_4gemm6kernel13GemmUniversalIN4cute5tupleIJiiiiEEENS1_10collective13CollectiveMmaINS1_34MainloopSm90TmaGmmaWarpSpecializedILi37ENS5_IJNS4_1CILi2EEESB_NSA_ILi1EEEEEENS1_35KernelTmaWarpSpecializedCooperativeEEENS5_IJNSA_ILi128EEENSA_ILi64EEENSA_ILi32EEEEEEaNS5_IJlSC_lEEEaSK_NS4_8TiledMMAINS4_8MMA_AtomIJNS4_4SM904GMMA26MMA_64x64x32_S32S8S8_SS_TNEEEENS4_6LayoutINS5_IJSB_SC_SC_EEENS5_IJSC_NSA_ILi0EEEST_EEEEENS5_IJNS4_10UnderscoreESW_SW_EEEEENS4_23SM90_TMA_LOAD_MULTICASTENS4_14ComposedLayoutINS4_7SwizzleILi1ELi4ELi3EEENS4_18smem_ptr_flag_bitsILi8EEENSR_INS5_IJNSA_ILi8EEESI_EEENS5_IJSI_SC_EEEEEEEvNS4_8identityESZ_S19_vS1A_EENS_8epilogue10collective6detail29Sm90TmaWarpSpecializedAdapterINS1D_15DefaultEpilogueIaSK_SK_NS1C_6thread17LinearCombinationIaLi1EiiLNS1H_9ScaleType4KindE0ELNS_15FloatRoundStyleE2EaEENS1_15EpilogueDefaultEEEEEvvEEEEvNT_6ParamsE)
        .other          _ZN7cutlass13device_kernelINS_4gemm6kernel13GemmUniversalIN4cute5tupleIJiiiiEEENS1_10collective13CollectiveMmaINS1_34MainloopSm90TmaGmmaWarpSpecializedILi37ENS5_IJNS4_1CILi2EEESB_NSA_ILi1EEEEEENS1_35KernelTmaWarpSpecializedCooperativeEEENS5_IJNSA_ILi128EEENSA_ILi64EEENSA_ILi32EEEEEEaNS5_IJlSC_lEEEaSK_NS4_8TiledMMAINS4_8MMA_AtomIJNS4_4SM904GMMA26MMA_64x64x32_S32S8S8_SS_TNEEEENS4_6LayoutINS5_IJSB_SC_SC_EEENS5_IJSC_NSA_ILi0EEEST_EEEEENS5_IJNS4_10UnderscoreESW_SW_EEEEENS4_23SM90_TMA_LOAD_MULTICASTENS4_14ComposedLayoutINS4_7SwizzleILi1ELi4ELi3EEENS4_18smem_ptr_flag_bitsILi8EEENSR_INS5_IJNSA_ILi8EEESI_EEENS5_IJSI_SC_EEEEEEEvNS4_8identityESZ_S19_vS1A_EENS_8epilogue10collective6detail29Sm90TmaWarpSpecializedAdapterINS1D_15DefaultEpilogueIaSK_SK_NS1C_6thread17LinearCombinationIaLi1EiiLNS1H_9ScaleType4KindE0ELNS_15FloatRoundStyleE2EaEENS1_15EpilogueDefaultEEEEEvvEEEEvNT_6ParamsE,@"STO_CUDA_ENTRY STV_DEFAULT"
_ZN7cutlass13device_kernelINS_4gemm6kernel13GemmUniversalIN4cute5tupleIJiiiiEEENS1_10collective13CollectiveMmaINS1_34MainloopSm90TmaGmmaWarpSpecializedILi37ENS5_IJNS4_1CILi2EEESB_NSA_ILi1EEEEEENS1_35KernelTmaWarpSpecializedCooperativeEEENS5_IJNSA_ILi128EEENSA_ILi64EEENSA_ILi32EEEEEEaNS5_IJlSC_lEEEaSK_NS4_8TiledMMAINS4_8MMA_AtomIJNS4_4SM904GMMA26MMA_64x64x32_S32S8S8_SS_TNEEEENS4_6LayoutINS5_IJSB_SC_SC_EEENS5_IJSC_NSA_ILi0EEEST_EEEEENS5_IJNS4_10UnderscoreESW_SW_EEEEENS4_23SM90_TMA_LOAD_MULTICASTENS4_14ComposedLayoutINS4_7SwizzleILi1ELi4ELi3EEENS4_18smem_ptr_flag_bitsILi8EEENSR_INS5_IJNSA_ILi8EEESI_EEENS5_IJSI_SC_EEEEEEEvNS4_8identityESZ_S19_vS1A_EENS_8epilogue10collective6detail29Sm90TmaWarpSpecializedAdapterINS1D_15DefaultEpilogueIaSK_SK_NS1C_6thread17LinearCombinationIaLi1EiiLNS1H_9ScaleType4KindE0ELNS_15FloatRoundStyleE2EaEENS1_15EpilogueDefaultEEEEEvvEEEEvNT_6ParamsE:
[----:B------:R-:W0:Y:S01]  /*0000*/  LDC R1, c[0x0][0x28] ;  /* 0x00000a00ff017b82 */ /* 0x000e220000000800 */
[----:B------:R-:W1:Y:S01]  /*0010*/  S2R R61, SR_TID.X ;  /* 0x00000000003d7919 */ /* 0x000e620000002100 */
[----:B------:R-:W-:Y:S01]  /*0020*/  ELECT P0, URZ, PT ;  /* 0x00000000003f782f */ /* 0x000fe20003800000 */
[----:B------:R-:W-:Y:S01]  /*0030*/  BSSY B0, `(.L_x_0) ;  /* 0x000000f000007945 */ /* 0x000fe20003800000 */
[--C-:B-1----:R-:W-:Y:S02]  /*0040*/  SHF.R.U32.HI R0, RZ, 0x5, R61.reuse ;  /* 0x00000005ff007819 */ /* 0x102fe4000001163d */
[----:B------:R-:W-:-:S03]  /*0050*/  SHF.R.U32.HI R8, RZ, 0x7, R61 ;  /* 0x00000007ff087819 */ /* 0x000fc6000001163d */
[----:B------:R-:W1:Y:S04]  /*0060*/  SHFL.IDX PT, R3, R0, RZ, 0x1f ;  /* 0x00001fff00037589 */ /* 0x000e6800000e0000 */
[----:B------:R2:W3:Y:S01]  /*0070*/  SHFL.IDX PT, R2, R8, RZ, 0x1f ;  /* 0x00001fff08027589 */ /* 0x0004e200000e0000 */
[----:B-1----:R-:W-:-:S13]  /*0080*/  ISETP.NE.OR P0, PT, R3, RZ, !P0 ;  /* 0x000000ff0300720c */ /* 0x002fda0004705670 */
[----:B0-23--:R-:W-:Y:S05]  /*0090*/  @P0 BRA `(.L_x_1) ;  /* 0x0000000000200947 */ /* 0x00dfea0003800000 */
[----:B------:R-:W-:Y:S02]  /*00a0*/  ULDC.64 UR4, c[0x0][0x198] ;  /* 0x0000660000047ab9 */ /* 0x000fe40000000a00 */
[----:B------:R-:W-:Y:S02]  /*00b0*/  UIADD3 UR6, UP0, UR4, 0xf0, URZ ;  /* 0x000000f004067890 */ /* 0x000fe4000ff1e03f */
[----:B------:R-:W-:Y:S02]  /*00c0*/  UIADD3 UR4, UP1, UR4, 0x1f0, URZ ;  /* 0x000001f004047890 */ /* 0x000fe4000ff3e03f */
[----:B------:R-:W-:Y:S02]  /*00d0*/  UIADD3.X UR7, URZ, UR5, URZ, UP0, !UPT ;  /* 0x000000053f077290 */ /* 0x000fe400087fe43f */
[----:B------:R-:W-:-:S07]  /*00e0*/  UIADD3.X UR5, URZ, UR5, URZ, UP1, !UPT ;  /* 0x000000053f057290 */ /* 0x000fce0008ffe43f */
[----:B------:R0:W-:Y:S02]  /*00f0*/  UTMACCTL.PF [UR6] ;  /* 0x00000000060079b9 */ /* 0x0001e40008040000 */
[----:B------:R0:W-:Y:S02]  /*0100*/  UTMACCTL.PF [UR4] ;  /* 0x00000000040079b9 */ /* 0x0001e40008040000 */
[----:B0-----:R-:W-:Y:S01]  /*0110*/  NOP ;  /* 0x0000000000007918 */ /* 0x001fe20000000000 */
.L_x_1:
[----:B------:R-:W-:Y:S05]  /*0120*/  BSYNC B0 ;  /* 0x0000000000007941 */ /* 0x000fea0003800000 */
.L_x_0:
[----:B------:R-:W0:Y:S02]  /*0130*/  SHFL.IDX PT, R5, R0, RZ, 0x1f ;  /* 0x00001fff00057589 */ /* 0x000e2400000e0000 */
[----:B0-----:R-:W-:-:S13]  /*0140*/  ISETP.NE.AND P0, PT, R5, RZ, PT ;  /* 0x000000ff0500720c */ /* 0x001fda0003f05270 */
[----:B------:R-:W-:Y:S05]  /*0150*/  @P0 BRA `(.L_x_2) ;  /* 0x00000004006c0947 */ /* 0x000fea0003800000 */
[----:B------:R-:W-:Y:S01]  /*0160*/  ELECT P0, URZ, PT ;  /* 0x00000000003f782f */ /* 0x000fe20003800000 */
[----:B------:R-:W-:-:S12]  /*0170*/  BSSY B0, `(.L_x_2) ;  /* 0x0000059000007945 */ /* 0x000fd80003800000 */
[----:B------:R-:W-:Y:S05]  /*0180*/  @!P0 BRA `(.L_x_3) ;  /* 0x00000004005c8947 */ /* 0x000fea0003800000 */
[----:B------:R-:W0:Y:S01]  /*0190*/  S2UR UR8, SR_CgaCtaId ;  /* 0x00000000000879c3 */ /* 0x000e220000008800 */
[----:B------:R-:W-:Y:S01]  /*01a0*/  UMOV UR4, 0x400 ;  /* 0x0000040000047882 */ /* 0x000fe20000000000 */
[----:B------:R-:W-:Y:S01]  /*01b0*/  UMOV UR5, 0x1 ;  /* 0x0000000100057882 */ /* 0x000fe20000000000 */
[----:B------:R-:W-:Y:S02]  /*01c0*/  UMOV UR6, 0x6 ;  /* 0x0000000600067882 */ /* 0x000fe40000000000 */
[----:B------:R-:W-:-:S04]  /*01d0*/  UIADD3 UR6, -UR6, 0x100000, URZ ;  /* 0x0010000006067890 */ /* 0x000fc8000fffe13f */
[----:B------:R-:W-:Y:S02]  /*01e0*/  USHF.L.U32 UR7, UR6, 0xb, URZ ;  /* 0x0000000b06077899 */ /* 0x000fe4000800063f */
[----:B------:R-:W-:Y:S02]  /*01f0*/  USHF.L.U32 UR6, UR6, 0x1, URZ ;  /* 0x0000000106067899 */ /* 0x000fe4000800063f */
[----:B0-----:R-:W-:Y:S02]  /*0200*/  ULEA UR8, UR8, UR4, 0x18 ;  /* 0x0000000408087291 */ /* 0x001fe4000f8ec03f */
[----:B------:R-:W-:-:S04]  /*0210*/  UIADD3 UR4, -UR5, 0x100000, URZ ;  /* 0x0010000005047890 */ /* 0x000fc8000fffe13f */
[----:B------:R-:W-:Y:S02]  /*0220*/  USHF.L.U32 UR5, UR4, 0xb, URZ ;  /* 0x0000000b04057899 */ /* 0x000fe4000800063f */
[----:B------:R-:W-:Y:S01]  /*0230*/  USHF.L.U32 UR4, UR4, 0x1, URZ ;  /* 0x0000000104047899 */ /* 0x000fe2000800063f */
[----:B------:R-:W0:Y:S11]  /*0240*/  FENCE.VIEW.ASYNC.S ;  /* 0x00000000000073c6 */ /* 0x000e360000000000 */
[----:B0-----:R0:W1:Y:S01]  /*0250*/  SYNCS.EXCH.64 URZ, [UR8], UR4 ;  /* 0x00000004083f75b2 */ /* 0x0010620008000100 */
[----:B------:R0:W2:Y:S01]  /*0260*/  SYNCS.EXCH.64 URZ, [UR8+0x128], UR6 ;  /* 0x00012806083f75b2 */ /* 0x0000a20008000100 */
[----:B------:R0:W3:Y:S01]  /*0270*/  SYNCS.EXCH.64 URZ, [UR8+0x8], UR4 ;  /* 0x00000804083f75b2 */ /* 0x0000e20008000100 */
[----:B------:R0:W4:Y:S01]  /*0280*/  SYNCS.EXCH.64 URZ, [UR8+0x130], UR6 ;  /* 0x00013006083f75b2 */ /* 0x0001220008000100 */
[----:B------:R0:W0:Y:S01]  /*0290*/  SYNCS.EXCH.64 URZ, [UR8+0x10], UR4 ;  /* 0x00001004083f75b2 */ /* 0x0000220008000100 */
        /* <DEDUP_REMOVED lines=69> */
[----:B-1234-:R-:W-:Y:S01]  /*06f0*/  NOP ;  /* 0x0000000000007918 */ /* 0x01efe20000000000 */
.L_x_3:
[----:B0-----:R-:W-:Y:S05]  /*0700*/  BSYNC B0 ;  /* 0x0000000000007941 */ /* 0x001fea0003800000 */
.L_x_2:
[----:B------:R-:W-:Y:S01]  /*0710*/  SHF.R.S32.HI R4, RZ, 0x1f, R61 ;  /* 0x0000001fff047819 */ /* 0x000fe2000001143d */
[----:B------:R-:W0:Y:S01]  /*0720*/  SHFL.IDX PT, R0, R0, RZ, 0x1f ;  /* 0x00001fff00007589 */ /* 0x000e2200000e0000 */
[----:B------:R-:W1:Y:S01]  /*0730*/  S2UR UR8, SR_CTAID.X ;  /* 0x00000000000879c3 */ /* 0x000e620000002500 */
[----:B------:R-:W-:Y:S02]  /*0740*/  ELECT P0, URZ, PT ;  /* 0x00000000003f782f */ /* 0x000fe40003800000 */
[----:B------:R-:W-:Y:S01]  /*0750*/  LEA.HI R4, R4, R61, RZ, 0x7 ;  /* 0x0000003d04047211 */ /* 0x000fe200078f38ff */
[----:B------:R-:W-:Y:S01]  /*0760*/  ULDC UR4, c[0x0][0x150] ;  /* 0x0000540000047ab9 */ /* 0x000fe20000000800 */
[----:B------:R-:W-:Y:S01]  /*0770*/  NOP ;  /* 0x0000000000007918 */ /* 0x000fe20000000000 */
[----:B------:R-:W-:Y:S01]  /*0780*/  NOP ;  /* 0x0000000000007918 */ /* 0x000fe20000000000 */
[----:B------:R-:W-:Y:S01]  /*0790*/  LOP3.LUT R4, R4, 0xffffff80, RZ, 0xc0, !PT ;  /* 0xffffff8004047812 */ /* 0x000fe200078ec0ff */
[----:B------:R-:W-:Y:S01]  /*07a0*/  IMAD.MOV.U32 R22, RZ, RZ, 0x1 ;  /* 0x00000001ff167424 */ /* 0x000fe200078e00ff */
[----:B------:R-:W2:Y:S01]  /*07b0*/  LDC R11, c[0x0][0x144] ;  /* 0x00005100ff0b7b82 */ /* 0x000ea20000000800 */
[----:B------:R-:W-:-:S02]  /*07c0*/  ISETP.NE.AND P3, PT, R2, RZ, PT ;  /* 0x000000ff0200720c */ /* 0x000fc40003f65270 */
[----:B------:R-:W-:Y:S02]  /*07d0*/  IMAD.IADD R9, R61, 0x1, -R4 ;  /* 0x000000013d097824 */ /* 0x000fe400078e0a04 */
[----:B------:R-:W3:Y:S03]  /*07e0*/  S2R R4, SR_CTAID.Y ;  /* 0x0000000000047919 */ /* 0x000ee60000002600 */
[----:B------:R-:W-:Y:S01]  /*07f0*/  SHF.R.S32.HI R6, RZ, 0x1f, R9 ;  /* 0x0000001fff067819 */ /* 0x000fe20000011409 */
[----:B------:R-:W4:Y:S03]  /*0800*/  LDC R13, c[0x0][0x140] ;  /* 0x00005000ff0d7b82 */ /* 0x000f260000000800 */
[----:B------:R-:W-:Y:S02]  /*0810*/  LEA.HI R6, R6, R9, RZ, 0x3 ;  /* 0x0000000906067211 */ /* 0x000fe400078f18ff */
[----:B0-----:R-:W-:-:S02]  /*0820*/  ISETP.NE.OR P0, PT, R0, RZ, !P0 ;  /* 0x000000ff0000720c */ /* 0x001fc40004705670 */
[--C-:B------:R-:W-:Y:S02]  /*0830*/  SHF.R.S32.HI R0, RZ, 0x3, R6.reuse ;  /* 0x00000003ff007819 */ /* 0x100fe40000011406 */
[----:B------:R-:W-:Y:S02]  /*0840*/  SHF.R.S32.HI R7, RZ, 0x1f, R6 ;  /* 0x0000001fff077819 */ /* 0x000fe40000011406 */
[----:B-1----:R-:W-:Y:S02]  /*0850*/  I2FP.F32.U32 R10, UR8 ;  /* 0x00000008000a7c45 */ /* 0x002fe40008201000 */
[----:B------:R-:W-:Y:S02]  /*0860*/  SHF.R.S32.HI R6, RZ, 0x1f, R5 ;  /* 0x0000001fff067819 */ /* 0x000fe40000011405 */
[----:B------:R-:W-:Y:S01]  /*0870*/  LEA.HI R7, R7, R0, RZ, 0x2 ;  /* 0x0000000007077211 */ /* 0x000fe200078f10ff */
[----:B------:R-:W-:Y:S01]  /*0880*/  FMUL R10, R10, UR4 ;  /* 0x000000040a0a7c20 */ /* 0x000fe20008400000 */
[----:B------:R-:W-:Y:S01]  /*0890*/  LEA.HI R6, R6, R5, RZ, 0x2 ;  /* 0x0000000506067211 */ /* 0x000fe200078f10ff */
[----:B------:R-:W-:Y:S01]  /*08a0*/  VOTEU.ALL UP0, P0 ;  /* 0x00000000003f7886 */ /* 0x000fe20000000000 */
[----:B------:R-:W-:Y:S01]  /*08b0*/  LOP3.LUT R7, R7, 0xfffffffc, RZ, 0xc0, !PT ;  /* 0xfffffffc07077812 */ /* 0x000fe200078ec0ff */
[----:B------:R-:W-:Y:S01]  /*08c0*/  ULDC UR4, c[0x0][0x154] ;  /* 0x0000550000047ab9 */ /* 0x000fe20000000800 */
[----:B------:R-:W-:Y:S01]  /*08d0*/  LOP3.LUT R6, R6, 0x3ffffffc, RZ, 0xc0, !PT ;  /* 0x3ffffffc06067812 */ /* 0x000fe200078ec0ff */
[----:B------:R-:W0:Y:S01]  /*08e0*/  F2I.U32.TRUNC.NTZ R10, R10 ;  /* 0x0000000a000a7305 */ /* 0x000e22000020f000 */
[----:B------:R-:W1:Y:S01]  /*08f0*/  @!UP0 S2UR UR7, SR_CgaCtaId ;  /* 0x00000000000789c3 */ /* 0x000e620000008800 */
[----:B------:R-:W-:Y:S01]  /*0900*/  IMAD.IADD R7, R0, 0x1, -R7 ;  /* 0x0000000100077824 */ /* 0x000fe200078e0a07 */
[----:B------:R-:W-:Y:S01]  /*0910*/  SHF.R.S32.HI R0, RZ, 0x1f, R3 ;  /* 0x0000001fff007819 */ /* 0x000fe20000011403 */
[----:B------:R-:W-:Y:S01]  /*0920*/  IMAD.IADD R6, R5, 0x1, -R6 ;  /* 0x0000000105067824 */ /* 0x000fe200078e0a06 */
[----:B---3--:R-:W-:Y:S01]  /*0930*/  I2FP.F32.U32 R12, R4 ;  /* 0x00000004000c7245 */ /* 0x008fe20000201000 */
[----:B------:R-:W-:Y:S01]  /*0940*/  @!UP0 UMOV UR6, 0x400 ;  /* 0x0000040000068882 */ /* 0x000fe20000000000 */
[----:B------:R-:W-:Y:S01]  /*0950*/  LEA.HI R0, R0, R3, RZ, 0x2 ;  /* 0x0000000300007211 */ /* 0x000fe200078f10ff */
[----:B------:R-:W-:Y:S01]  /*0960*/  IMAD R19, R6, 0x4, R7 ;  /* 0x0000000406137824 */ /* 0x000fe200078e0207 */
[----:B----4-:R-:W-:Y:S01]  /*0970*/  ISETP.EQ.U32.AND P2, PT, R13, 0x1, PT ;  /* 0x000000010d00780c */ /* 0x010fe20003f42070 */
[----:B------:R-:W-:Y:S01]  /*0980*/  FMUL R12, R12, UR4 ;  /* 0x000000040c0c7c20 */ /* 0x000fe20008400000 */
[----:B------:R-:W3:Y:S01]  /*0990*/  LDC R7, c[0x0][0x148] ;  /* 0x00005200ff077b82 */ /* 0x000ee20000000800 */
[----:B------:R-:W-:Y:S01]  /*09a0*/  LOP3.LUT R0, R0, 0xfffffffc, RZ, 0xc0, !PT ;  /* 0xfffffffc00007812 */ /* 0x000fe200078ec0ff */
[----:B------:R-:W-:Y:S01]  /*09b0*/  UMOV UR4, 0x20 ;  /* 0x0000002000047882 */ /* 0x000fe20000000000 */
[----:B------:R-:W-:Y:S01]  /*09c0*/  LEA.HI R6, R19, R19, RZ, 0x1 ;  /* 0x0000001313067211 */ /* 0x000fe200078f08ff */
[----:B0-----:R-:W-:Y:S01]  /*09d0*/  IMAD.MOV R14, RZ, RZ, -R10 ;  /* 0x000000ffff0e7224 */ /* 0x001fe200078e0a0a */
[----:B------:R-:W0:Y:S01]  /*09e0*/  F2I.U32.TRUNC.NTZ R12, R12 ;  /* 0x0000000c000c7305 */ /* 0x000e22000020f000 */
[----:B------:R-:W-:Y:S01]  /*09f0*/  IMAD.IADD R3, R3, 0x1, -R0 ;  /* 0x0000000103037824 */ /* 0x000fe200078e0a00 */
[----:B------:R-:W-:Y:S01]  /*0a00*/  LOP3.LUT R10, R6, 0xfffffffe, RZ, 0xc0, !PT ;  /* 0xfffffffe060a7812 */ /* 0x000fe200078ec0ff */
[----:B--2---:R-:W-:Y:S01]  /*0a10*/  IMAD R6, R11, R14, UR8 ;  /* 0x000000080b067e24 */ /* 0x004fe2000f8e020e */
[----:B------:R-:W-:-:S04]  /*0a20*/  @!UP0 UIADD3 UR4, -UR4, 0x100000, URZ ;  /* 0x0010000004048890 */ /* 0x000fc8000fffe13f */
[----:B------:R-:W-:Y:S02]  /*0a30*/  @!UP0 USHF.L.U32 UR5, UR4, 0xb, URZ ;  /* 0x0000000b04058899 */ /* 0x000fe4000800063f */
[----:B------:R-:W-:Y:S01]  /*0a40*/  @!UP0 USHF.L.U32 UR4, UR4, 0x1, URZ ;  /* 0x0000000104048899 */ /* 0x000fe2000800063f */
[----:B------:R-:W-:Y:S01]  /*0a50*/  ISETP.NE.AND P1, PT, R3, 0x3, PT ;  /* 0x000000030300780c */ /* 0x000fe20003f25270 */
[C---:B------:R-:W-:Y:S01]  /*0a60*/  IMAD.IADD R11, R19.reuse, 0x1, -R10 ;  /* 0x00000001130b7824 */ /* 0x040fe200078e0a0a */
[----:B------:R-:W-:Y:S01]  /*0a70*/  VOTEU.ALL UP1, P0 ;  /* 0x00000000003f7886 */ /* 0x000fe20000020000 */
[----:B------:R-:W-:Y:S01]  /*0a80*/  IMAD.SHL.U32 R10, R19, 0x4, RZ ;  /* 0x00000004130a7824 */ /* 0x000fe200078e00ff */
[----:B-1----:R-:W-:Y:S01]  /*0a90*/  @!UP0 ULEA UR6, UR7, UR6, 0x18 ;  /* 0x0000000607068291 */ /* 0x002fe2000f8ec03f */
[----:B------:R-:W-:Y:S01]  /*0aa0*/  ISETP.EQ.OR P1, PT, R3, RZ, !P1 ;  /* 0x000000ff0300720c */ /* 0x000fe20004f22670 */
[----:B------:R-:W-:Y:S01]  /*0ab0*/  VOTEU.ALL UP0, P0 ;  /* 0x00000000003f7886 */ /* 0x000fe20000000000 */
[----:B------:R-:W-:-:S02]  /*0ac0*/  ISETP.NE.AND P4, PT, R11, R6, PT ;  /* 0x000000060b00720c */ /* 0x000fc40003f85270 */
[----:B------:R-:W-:Y:S01]  /*0ad0*/  LOP3.LUT R19, R19, 0xc, R10, 0x78, !PT ;  /* 0x0000000c13137812 */ /* 0x000fe200078e780a */
[----:B0-----:R-:W-:Y:S01]  /*0ae0*/  IMAD.MOV R21, RZ, RZ, -R12 ;  /* 0x000000ffff157224 */ /* 0x001fe200078e0a0c */
[----:B------:R-:W-:Y:S01]  /*0af0*/  LOP3.LUT P0, RZ, R9, 0x7, RZ, 0xc0, !PT ;  /* 0x0000000709ff7812 */ /* 0x000fe2000780c0ff */
[C---:B------:R-:W-:Y:S01]  /*0b00*/  VIADD R12, R2.reuse, 0xffffffff ;  /* 0xffffffff020c7836 */ /* 0x040fe20000000000 */
[----:B------:R-:W-:Y:S01]  /*0b10*/  ISETP.EQ.AND P1, PT, R2, RZ, P1 ;  /* 0x000000ff0200720c */ /* 0x000fe20000f22270 */
[----:B---3--:R-:W-:Y:S01]  /*0b20*/  IMAD R11, R7, R21, R4 ;  /* 0x00000015070b7224 */ /* 0x008fe200078e0204 */
[----:B------:R-:W-:Y:S01]  /*0b30*/  ISETP.LT.U32.AND P0, PT, R19, 0x4, !P0 ;  /* 0x000000041300780c */ /* 0x000fe20004701070 */
[----:B------:R-:W0:Y:S02]  /*0b40*/  FENCE.VIEW.ASYNC.S ;  /* 0x00000000000073c6 */ /* 0x000e240000000000 */
[----:B0-----:R0:W1:Y:S01]  /*0b50*/  @!UP0 SYNCS.EXCH.64 URZ, [UR6+0x260], UR4 ;  /* 0x00026004063f85b2 */ /* 0x0010620008000100 */
[----:B------:R-:W-:-:S02]  /*0b60*/  ISETP.GE.U32.AND P6, PT, R12, 0x2, PT ;  /* 0x000000020c00780c */ /* 0x000fc40003fc6070 */
[----:B------:R-:W-:Y:S02]  /*0b70*/  SEL R9, RZ, 0x1, !P0 ;  /* 0x00000001ff097807 */ /* 0x000fe40004000000 */
[----:B------:R-:W-:Y:S02]  /*0b80*/  @P4 LEA.HI R0, R19, R19, RZ, 0x1 ;  /* 0x0000001313004211 */ /* 0x000fe400078f08ff */
[----:B------:R-:W-:Y:S02]  /*0b90*/  SEL R18, RZ, 0x1, !P1 ;  /* 0x00000001ff127807 */ /* 0x000fe40004800000 */
[----:B------:R-:W-:Y:S02]  /*0ba0*/  @P4 SHF.R.S32.HI R0, RZ, 0x1, R0 ;  /* 0x00000001ff004819 */ /* 0x000fe40000011400 */
[----:B------:R-:W-:Y:S02]  /*0bb0*/  SEL R18, R18, 0x2, P6 ;  /* 0x0000000212127807 */ /* 0x000fe40003000000 */
[----:B------:R-:W-:-:S02]  /*0bc0*/  @P4 ISETP.NE.AND P5, PT, R0, R11, PT ;  /* 0x0000000b0000420c */ /* 0x000fc40003fa5270 */
[----:B------:R-:W-:Y:S01]  /*0bd0*/  LOP3.LUT R0, R61, 0x7f, RZ, 0xc0, !PT ;  /* 0x0000007f3d007812 */ /* 0x000fe200078ec0ff */
[----:B------:R0:W2:Y:S01]  /*0be0*/  @!UP1 SYNCS.EXCH.64 URZ, [UR6+0x268], UR4 ;  /* 0x00026804063f95b2 */ /* 0x0000a20008000100 */
[----:B------:R-:W-:Y:S01]  /*0bf0*/  @P4 SEL R22, RZ, 0x1, P5 ;  /* 0x00000001ff164807 */ /* 0x000fe20002800000 */
[----:B------:R-:W-:-:S03]  /*0c00*/  NOP ;  /* 0x0000000000007918 */ /* 0x000fc60000000000 */
[----:B------:R-:W-:Y:S01]  /*0c10*/  LOP3.LUT R22, R22, R9, RZ, 0xc0, !PT ;  /* 0x0000000916167212 */ /* 0x000fe200078ec0ff */
[----:B0-----:R-:W-:Y:S06]  /*0c20*/  @!P2 BRA `(.L_x_4) ;  /* 0x000000000008a947 */ /* 0x001fec0003800000 */
[----:B-12---:R-:W-:Y:S01]  /*0c30*/  UCGABAR_ARV ;  /* 0x00000000000079c7 */ /* 0x006fe20008000000 */
[----:B------:R-:W-:Y:S05]  /*0c40*/  BRA `(.L_x_5) ;  /* 0x0000000000047947 */ /* 0x000fea0003800000 */
.L_x_4:
[----:B-12---:R-:W-:Y:S01]  /*0c50*/  NOP ;  /* 0x0000000000007918 */ /* 0x006fe20000000000 */
.L_x_5:
[----:B------:R-:W0:Y:S01]  /*0c60*/  LDC R2, c[0x0][0x65c] ;  /* 0x00019700ff027b82 */ /* 0x000e220000000800 */
[----:B------:R-:W-:Y:S02]  /*0c70*/  IMAD.U32 R10, RZ, RZ, UR8 ;  /* 0x00000008ff0a7e24 */ /* 0x000fe4000f8e00ff */
[----:B------:R-:W-:Y:S01]  /*0c80*/  IMAD.MOV.U32 R11, RZ, RZ, RZ ;  /* 0x000000ffff0b7224 */ /* 0x000fe200078e00ff */
[----:B0-----:R-:W-:-:S04]  /*0c90*/  ISETP.NE.AND P1, PT, R2, 0x1, PT ;  /* 0x000000010200780c */ /* 0x001fc80003f25270 */
[----:B------:R-:W-:-:S09]  /*0ca0*/  P2R R5, PR, RZ, 0x2 ;  /* 0x00000002ff057803 */ /* 0x000fd20000000000 */
[----:B------:R-:W0:Y:S01]  /*0cb0*/  @P1 LDC R17, c[0x0][0x10] ;  /* 0x00000400ff111b82 */ /* 0x000e220000000800 */
[----:B------:R-:W-:Y:S02]  /*0cc0*/  @P1 IMAD.MOV.U32 R5, RZ, RZ, RZ ;  /* 0x000000ffff051224 */ /* 0x000fe400078e00ff */
[----:B------:R-:W-:-:S05]  /*0cd0*/  @P1 IMAD.MOV.U32 R13, RZ, RZ, RZ ;  /* 0x000000ffff0d1224 */ /* 0x000fca00078e00ff */
[----:B------:R-:W1:Y:S01]  /*0ce0*/  @!P1 LDC R9, c[0x0][0xc] ;  /* 0x00000300ff099b82 */ /* 0x000e620000000800 */
[----:B------:R-:W-:Y:S01]  /*0cf0*/  ULDC UR4, c[0x0][0xc] ;  /* 0x0000030000047ab9 */ /* 0x000fe20000000800 */
[----:B------:R-:W-:Y:S01]  /*0d00*/  ULDC UR5, c[0x0][0x10] ;  /* 0x0000040000057ab9 */ /* 0x000fe20000000800 */
[----:B------:R-:W-:Y:S01]  /*0d10*/  ULDC UR6, c[0x0][0x14] ;  /* 0x0000050000067ab9 */ /* 0x000fe20000000800 */
[----:B------:R-:W-:-:S04]  /*0d20*/  UIMAD.WIDE.U32 UR4, UR4, UR5, URZ ;  /* 0x00000005040472a5 */ /* 0x000fc8000f8e003f */
[----:B------:R-:W-:Y:S02]  /*0d30*/  UIMAD.WIDE.U32 UR36, UR4, UR6, URZ ;  /* 0x00000006042472a5 */ /* 0x000fe4000f8e003f */
[----:B------:R-:W-:-:S04]  /*0d40*/  UIMAD UR42, UR5, UR6, URZ ;  /* 0x00000006052a72a4 */ /* 0x000fc8000f8e023f */
[----:B------:R-:W-:Y:S01]  /*0d50*/  UIADD3 UR42, UR37, UR42, URZ ;  /* 0x0000002a252a7290 */ /* 0x000fe2000fffe03f */
[----:B0-----:R-:W-:-:S04]  /*0d60*/  @P1 IMAD.WIDE.U32 R16, R17, UR8, R4 ;  /* 0x0000000811101c25 */ /* 0x001fc8000f8e0004 */
[----:B------:R-:W-:Y:S02]  /*0d70*/  @P1 IMAD.IADD R17, R17, 0x1, R13 ;  /* 0x0000000111111824 */ /* 0x000fe400078e020d */
[----:B-1----:R-:W-:-:S04]  /*0d80*/  @!P1 IMAD.WIDE.U32 R10, R4, R9, R10 ;  /* 0x00000009040a9225 */ /* 0x002fc800078e000a */
[----:B------:R-:W-:Y:S02]  /*0d90*/  @!P1 IMAD.MOV.U32 R16, RZ, RZ, R10 ;  /* 0x000000ffff109224 */ /* 0x000fe400078e000a */
[----:B------:R-:W-:Y:S01]  /*0da0*/  @!P1 IMAD.MOV.U32 R17, RZ, RZ, R11 ;  /* 0x000000ffff119224 */ /* 0x000fe200078e000b */
[----:B------:R-:W-:Y:S06]  /*0db0*/  @!P2 BRA `(.L_x_6) ;  /* 0x00000000000ca947 */ /* 0x000fec0003800000 */
[----:B------:R-:W-:Y:S01]  /*0dc0*/  UCGABAR_WAIT ;  /* 0x0000000000007dc7 */ /* 0x000fe20008000000 */
[----:B------:R-:W-:Y:S01]  /*0dd0*/  CCTL.IVALL ;  /* 0x00000000ff00798f */ /* 0x000fe20002000000 */
[----:B------:R-:W-:Y:S05]  /*0de0*/  BRA `(.L_x_7) ;  /* 0x0000000000047947 */ /* 0x000fea0003800000 */
.L_x_6:
[----:B------:R-:W-:Y:S06]  /*0df0*/  BAR.SYNC.DEFER_BLOCKING 0x0 ;  /* 0x0000000000007b1d */ /* 0x000fec0000010000 */
.L_x_7:
[----:B------:R-:W-:Y:S05]  /*0e00*/  @!P3 BRA `(.L_x_8) ;  /* 0x0000003400e8b947 */ /* 0x000fea0003800000 */
[----:B------:R-:W-:-:S13]  /*0e10*/  ISETP.GT.U32.AND P0, PT, R12, 0x1, PT ;  /* 0x000000010c00780c */ /* 0x000fda0003f04070 */
[----:B------:R-:W-:Y:S05]  /*0e20*/  @P0 EXIT ;  /* 0x000000000000094d */ /* 0x000fea0003800000 */
[----:B------:R-:W-:Y:S01]  /*0e30*/  ULDC.64 UR4, c[0x0][0x650] ;  /* 0x0001940000047ab9 */ /* 0x000fe20000000a00 */
[----:B------:R-:W-:Y:S01]  /*0e40*/  PRMT R3, RZ, 0x7610, R3 ;  /* 0x00007610ff037816 */ /* 0x000fe20000000003 */
[----:B------:R-:W-:Y:S01]  /*0e50*/  IMAD.MOV.U32 R69, RZ, RZ, -0x1 ;  /* 0xffffffffff457424 */ /* 0x000fe200078e00ff */
[----:B------:R-:W-:Y:S01]  /*0e60*/  ISETP.GE.U32.AND P0, PT, R16, UR4, PT ;  /* 0x0000000410007c0c */ /* 0x000fe2000bf06070 */
[----:B------:R-:W-:Y:S02]  /*0e70*/  IMAD.MOV.U32 R68, RZ, RZ, -0x1 ;  /* 0xffffffffff447424 */ /* 0x000fe400078e00ff */
[----:B------:R-:W-:Y:S01]  /*0e80*/  IMAD.MOV.U32 R67, RZ, RZ, -0x1 ;  /* 0xffffffffff437424 */ /* 0x000fe200078e00ff */
[----:B------:R-:W-:-:S13]  /*0e90*/  ISETP.GE.U32.AND.EX P0, PT, R17, UR5, PT, P0 ;  /* 0x0000000511007c0c */ /* 0x000fda000bf06100 */
[----:B------:R-:W-:Y:S05]  /*0ea0*/  @P0 BRA `(.L_x_9) ;  /* 0x0000000400280947 */ /* 0x000fea0003800000 */
[----:B------:R-:W0:Y:S01]  /*0eb0*/  LDC.64 R24, c[0x0][0x628] ;  /* 0x00018a00ff187b82 */ /* 0x000e220000000a00 */
[----:B------:R-:W-:Y:S02]  /*0ec0*/  IMAD.MOV.U32 R10, RZ, RZ, R16 ;  /* 0x000000ffff0a7224 */ /* 0x000fe400078e0010 */
[----:B------:R-:W-:-:S05]  /*0ed0*/  IMAD.MOV.U32 R11, RZ, RZ, R17 ;  /* 0x000000ffff0b7224 */ /* 0x000fca00078e0011 */
[----:B------:R-:W1:Y:S08]  /*0ee0*/  LDC R20, c[0x0][0x630] ;  /* 0x00018c00ff147b82 */ /* 0x000e700000000800 */
[----:B------:R-:W2:Y:S01]  /*0ef0*/  LDC.64 R26, c[0x0][0x620] ;  /* 0x00018800ff1a7b82 */ /* 0x000ea20000000a00 */
[----:B0-----:R-:W-:-:S04]  /*0f00*/  ISETP.NE.U32.AND P0, PT, R24, RZ, PT ;  /* 0x000000ff1800720c */ /* 0x001fc80003f05070 */
[----:B------:R-:W-:-:S13]  /*0f10*/  ISETP.NE.AND.EX P0, PT, R25, RZ, PT, P0 ;  /* 0x000000ff1900720c */ /* 0x000fda0003f05300 */
[----:B-12---:R-:W-:Y:S05]  /*0f20*/  @!P0 BRA `(.L_x_10) ;  /* 0x0000000000288947 */ /* 0x006fea0003800000 */
[----:B------:R-:W0:Y:S02]  /*0f30*/  LDC R3, c[0x0][0x634] ;  /* 0x00018d00ff037b82 */ /* 0x000e240000000800 */
[----:B0-----:R-:W-:-:S05]  /*0f40*/  IADD3 R3, P0, R16, R3, RZ ;  /* 0x0000000310037210 */ /* 0x001fca0007f1e0ff */
[----:B------:R-:W-:-:S04]  /*0f50*/  IMAD.X R9, RZ, RZ, R17, P0 ;  /* 0x000000ffff097224 */ /* 0x000fc800000e0611 */
[----:B------:R-:W-:-:S04]  /*0f60*/  IMAD.WIDE.U32 R10, R9, R24, RZ ;  /* 0x00000018090a7225 */ /* 0x000fc800078e00ff */
[----:B------:R-:W-:-:S04]  /*0f70*/  IMAD.WIDE.U32 R12, P0, R3, R25, R10 ;  /* 0x00000019030c7225 */ /* 0x000fc8000780000a */
[----:B------:R-:W-:-:S04]  /*0f80*/  IMAD.WIDE.U32 R10, R3, R24, RZ ;  /* 0x00000018030a7225 */ /* 0x000fc800078e00ff */
[----:B------:R-:W-:Y:S01]  /*0f90*/  IMAD.X R15, RZ, RZ, RZ, P0 ;  /* 0x000000ffff0f7224 */ /* 0x000fe200000e06ff */
[----:B------:R-:W-:Y:S01]  /*0fa0*/  IADD3 RZ, P0, R11, R12, RZ ;  /* 0x0000000c0bff7210 */ /* 0x000fe20007f1e0ff */
[----:B------:R-:W-:-:S04]  /*0fb0*/  IMAD.MOV.U32 R14, RZ, RZ, R13 ;  /* 0x000000ffff0e7224 */ /* 0x000fc800078e000d */
[----:B------:R-:W-:-:S08]  /*0fc0*/  IMAD.WIDE.U32.X R10, R9, R25, R14, P0 ;  /* 0x00000019090a7225 */ /* 0x000fd000000e040e */
.L_x_10:
[----:B------:R-:W0:Y:S01]  /*0fd0*/  LDC.64 R30, c[0x0][0x640] ;  /* 0x00019000ff1e7b82 */ /* 0x000e220000000a00 */
[-CC-:B------:R-:W-:Y:S01]  /*0fe0*/  SHF.R.U64 R67, R10, R20.reuse, R11.reuse ;  /* 0x000000140a437219 */ /* 0x180fe2000000120b */
[----:B------:R-:W-:Y:S01]  /*0ff0*/  IMAD R25, R7, R21, R4 ;  /* 0x0000001507197224 */ /* 0x000fe200078e0204 */
[----:B------:R-:W-:Y:S01]  /*1000*/  SHF.R.U32.HI R3, RZ, R20, R11 ;  /* 0x00000014ff037219 */ /* 0x000fe2000001160b */
[----:B------:R-:W-:Y:S01]  /*1010*/  IMAD.MOV.U32 R21, RZ, RZ, 0x1 ;  /* 0x00000001ff157424 */ /* 0x000fe200078e00ff */
[----:B------:R-:W-:-:S03]  /*1020*/  IADD3 R5, P0, RZ, -R67, RZ ;  /* 0x80000043ff057210 */ /* 0x000fc60007f1e0ff */
[----:B------:R-:W1:Y:S02]  /*1030*/  LDC R24, c[0x0][0x618] ;  /* 0x00018600ff187b82 */ /* 0x000e640000000800 */
[----:B------:R-:W-:Y:S02]  /*1040*/  IMAD.X R3, RZ, RZ, ~R3, P0 ;  /* 0x000000ffff037224 */ /* 0x000fe400000e0e03 */
[----:B------:R-:W-:-:S04]  /*1050*/  IMAD.WIDE.U32 R10, R5, R26, R16 ;  /* 0x0000001a050a7225 */ /* 0x000fc800078e0010 */
[----:B------:R-:W2:Y:S01]  /*1060*/  LDC R20, c[0x0][0x608] ;  /* 0x00018200ff147b82 */ /* 0x000ea20000000800 */
[----:B------:R-:W-:Y:S02]  /*1070*/  IMAD R12, R3, R26, RZ ;  /* 0x0000001a030c7224 */ /* 0x000fe400078e02ff */
[----:B------:R-:W-:Y:S02]  /*1080*/  IMAD.MOV.U32 R3, RZ, RZ, -0x1 ;  /* 0xffffffffff037424 */ /* 0x000fe400078e00ff */
[----:B------:R-:W-:-:S03]  /*1090*/  IMAD R5, R5, R27, R12 ;  /* 0x0000001b05057224 */ /* 0x000fc600078e020c */
[----:B------:R-:W3:Y:S01]  /*10a0*/  LDC R28, c[0x0][0x658] ;  /* 0x00019600ff1c7b82 */ /* 0x000ee20000000800 */
[----:B------:R-:W-:Y:S01]  /*10b0*/  IMAD.IADD R5, R11, 0x1, R5 ;  /* 0x000000010b057824 */ /* 0x000fe200078e0205 */
[----:B0-----:R-:W-:-:S04]  /*10c0*/  ISETP.NE.U32.AND P0, PT, R30, RZ, PT ;  /* 0x000000ff1e00720c */ /* 0x001fc80003f05070 */
[----:B------:R-:W-:Y:S02]  /*10d0*/  ISETP.NE.AND.EX P0, PT, R31, RZ, PT, P0 ;  /* 0x000000ff1f00720c */ /* 0x000fe40003f05300 */
[----:B------:R-:W0:Y:S01]  /*10e0*/  LDC R26, c[0x0][0x600] ;  /* 0x00018000ff1a7b82 */ /* 0x000e220000000800 */
[-CC-:B-1----:R-:W-:Y:S02]  /*10f0*/  SHF.R.U64 R14, R10, R24.reuse, R5.reuse ;  /* 0x000000180a0e7219 */ /* 0x182fe40000001205 */
[----:B------:R-:W-:-:S05]  /*1100*/  SHF.R.U32.HI R5, RZ, R24, R5 ;  /* 0x00000018ff057219 */ /* 0x000fca0000011605 */
[----:B------:R-:W1:Y:S01]  /*1110*/  LDC R15, c[0x0][0x648] ;  /* 0x00019200ff0f7b82 */ /* 0x000e620000000800 */
[-CC-:B--2---:R-:W-:Y:S02]  /*1120*/  SHF.R.U64 R24, R14, R20.reuse, R5.reuse ;  /* 0x000000140e187219 */ /* 0x184fe40000001205 */
[----:B------:R-:W-:-:S05]  /*1130*/  SHF.R.U32.HI R5, RZ, R20, R5 ;  /* 0x00000014ff057219 */ /* 0x000fca0000011605 */
[----:B------:R-:W2:Y:S01]  /*1140*/  LDC R32, c[0x0][0x638] ;  /* 0x00018e00ff207b82 */ /* 0x000ea20000000800 */
[-CC-:B---3--:R-:W-:Y:S02]  /*1150*/  SHF.R.U64 R20, R24, R28.reuse, R5.reuse ;  /* 0x0000001c18147219 */ /* 0x188fe40000001205 */
[-C--:B------:R-:W-:Y:S02]  /*1160*/  SHF.L.U32 R3, R3, R28.reuse, RZ ;  /* 0x0000001c03037219 */ /* 0x080fe400000006ff */
[----:B------:R-:W-:Y:S01]  /*1170*/  SHF.R.U32.HI R5, RZ, R28, R5 ;  /* 0x0000001cff057219 */ /* 0x000fe20000011605 */
[----:B------:R-:W-:Y:S01]  /*1180*/  IMAD.MOV.U32 R4, RZ, RZ, R20 ;  /* 0x000000ffff047224 */ /* 0x000fe200078e0014 */
[----:B------:R-:W-:Y:S01]  /*1190*/  LOP3.LUT R7, RZ, R3, RZ, 0x33, !PT ;  /* 0x00000003ff077212 */ /* 0x000fe200078e33ff */
[----:B------:R-:W3:Y:S01]  /*11a0*/  LDC R23, c[0x0][0x610] ;  /* 0x00018400ff177b82 */ /* 0x000ee20000000800 */
[----:B------:R-:W-:Y:S05]  /*11b0*/  @!P0 BRA `(.L_x_11) ;  /* 0x0000000000288947 */ /* 0x000fea0003800000 */
[----:B------:R-:W4:Y:S02]  /*11c0*/  LDC R3, c[0x0][0x64c] ;  /* 0x00019300ff037b82 */ /* 0x000f240000000800 */
[----:B----4-:R-:W-:-:S05]  /*11d0*/  IADD3 R3, P0, R20, R3, RZ ;  /* 0x0000000314037210 */ /* 0x010fca0007f1e0ff */
        /* <DEDUP_REMOVED lines=8> */
.L_x_11:
[----:B-1----:R-:W-:Y:S02]  /*1260*/  SHF.R.U64 R5, R4, R15, R5 ;  /* 0x0000000f04057219 */ /* 0x002fe40000001205 */
[----:B------:R-:W-:Y:S01]  /*1270*/  LOP3.LUT R4, R24, R7, RZ, 0xc0, !PT ;  /* 0x0000000718047212 */ /* 0x000fe200078ec0ff */
[----:B0-----:R-:W-:Y:S01]  /*1280*/  VIADD R7, R26, 0xffffffff ;  /* 0xffffffff1a077836 */ /* 0x001fe20000000000 */
[----:B------:R-:W-:Y:S01]  /*1290*/  SHF.L.U32 R3, R21, R28, RZ ;  /* 0x0000001c15037219 */ /* 0x000fe200000006ff */
[----:B------:R-:W-:Y:S01]  /*12a0*/  IMAD.MOV R9, RZ, RZ, -R5 ;  /* 0x000000ffff097224 */ /* 0x000fe200078e0a05 */
[----:B------:R-:W-:Y:S02]  /*12b0*/  SEL R6, R6, R25, !P1 ;  /* 0x0000001906067207 */ /* 0x000fe40004800000 */
[----:B------:R-:W-:Y:S01]  /*12c0*/  LOP3.LUT R7, R14, R7, RZ, 0xc0, !PT ;  /* 0x000000070e077212 */ /* 0x000fe200078ec0ff */
[----:B------:R-:W-:Y:S02]  /*12d0*/  IMAD R5, R3, R5, R4 ;  /* 0x0000000503057224 */ /* 0x000fe400078e0204 */
[----:B--2---:R-:W-:-:S02]  /*12e0*/  IMAD R3, R9, R32, R20 ;  /* 0x0000002009037224 */ /* 0x004fc400078e0214 */
[----:B---3--:R-:W-:Y:S02]  /*12f0*/  IMAD R6, R5, R23, R6 ;  /* 0x0000001705067224 */ /* 0x008fe400078e0206 */
[----:B------:R-:W-:Y:S02]  /*1300*/  IMAD R69, R3, R26, R7 ;  /* 0x0000001a03457224 */ /* 0x000fe400078e0207 */
[----:B------:R-:W-:-:S03]  /*1310*/  IMAD.MOV.U32 R4, RZ, RZ, 0x1 ;  /* 0x00000001ff047424 */ /* 0x000fc600078e00ff */
[----:B------:R-:W-:Y:S02]  /*1320*/  SEL R68, R69, R6, !P1 ;  /* 0x0000000645447207 */ /* 0x000fe40004800000 */
[----:B------:R-:W-:Y:S02]  /*1330*/  PRMT R3, R4, 0x7610, R3 ;  /* 0x0000761004037816 */ /* 0x000fe40000000003 */
[----:B------:R-:W-:-:S07]  /*1340*/  SEL R69, R6, R69, !P1 ;  /* 0x0000004506457207 */ /* 0x000fce0004800000 */
.L_x_9:
[----:B------:R-:W-:-:S08]  /*1350*/  NOP ;  /* 0x0000000000007918 */ /* 0x000fd00000000000 */
[----:B------:R-:W0:Y:S02]  /*1360*/  USETMAXREG.TRY_ALLOC.CTAPOOL UP0, 0xe8 ;  /* 0x000000e8000079c8 */ /* 0x000e240008000600 */
[----:B0-----:R-:W-:-:S13]  /*1370*/  PLOP3.LUT P0, PT, PT, PT, UP0, 0x80, 0x0 ;  /* 0x000000000000781c */ /* 0x001fda0003f0f008 */
[----:B------:R-:W-:Y:S05]  /*1380*/  @!P0 BRA `(.L_x_9) ;  /* 0xfffffffc00f08947 */ /* 0x000fea000383ffff */
[----:B------:R-:W-:Y:S01]  /*1390*/  ULDC.64 UR4, c[0x0][0x598] ;  /* 0x0001660000047ab9 */ /* 0x000fe20000000a00 */
[----:B------:R-:W-:Y:S01]  /*13a0*/  ULDC.64 UR38, c[0x0][0x208] ;  /* 0x0000820000267ab9 */ /* 0x000fe20000000a00 */
[----:B------:R-:W-:-:S04]  /*13b0*/  ISETP.NE.U32.AND P0, PT, RZ, UR4, PT ;  /* 0x00000004ff007c0c */ /* 0x000fc8000bf05070 */
[----:B------:R-:W-:-:S13]  /*13c0*/  ISETP.NE.AND.EX P0, PT, RZ, UR5, PT, P0 ;  /* 0x00000005ff007c0c */ /* 0x000fda000bf05300 */
[----:B------:R-:W-:Y:S05]  /*13d0*/  @!P0 BRA `(.L_x_12) ;  /* 0x00000000001c8947 */ /* 0x000fea0003800000 */
[----:B------:R-:W0:Y:S02]  /*13e0*/  LDC.64 R4, c[0x0][0x598] ;  /* 0x00016600ff047b82 */ /* 0x000e240000000a00 */
[----:B0-----:R-:W2:Y:S02]  /*13f0*/  LDG.E.64 R4, desc[UR38][R4.64] ;  /* 0x0000002604047981 */ /* 0x001ea4000c1e1b00 */
[----:B--2---:R-:W-:-:S04]  /*1400*/  ISETP.NE.U32.AND P0, PT, R4, RZ, PT ;  /* 0x000000ff0400720c */ /* 0x004fc80003f05070 */
[----:B------:R-:W-:-:S13]  /*1410*/  ISETP.NE.AND.EX P0, PT, R5, RZ, PT, P0 ;  /* 0x000000ff0500720c */ /* 0x000fda0003f05300 */
[----:B------:R-:W-:Y:S05]  /*1420*/  @!P0 BRA `(.L_x_12) ;  /* 0x0000000000088947 */ /* 0x000fea0003800000 */
[----:B------:R0:W5:Y:S01]  /*1430*/  LD.E R23, desc[UR38][R4.64] ;  /* 0x0000002604177980 */ /* 0x000162000c101900 */
[----:B------:R-:W-:Y:S05]  /*1440*/  BRA `(.L_x_13) ;  /* 0x0000000000247947 */ /* 0x000fea0003800000 */
.L_x_12:
[----:B------:R-:W-:Y:S02]  /*1450*/  ULDC.64 UR4, c[0x0][0x588] ;  /* 0x0001620000047ab9 */ /* 0x000fe40000000a00 */
[----:B------:R-:W-:-:S04]  /*1460*/  ISETP.NE.U32.AND P0, PT, RZ, UR4, PT ;  /* 0x00000004ff007c0c */ /* 0x000fc8000bf05070 */
[----:B------:R-:W-:-:S13]  /*1470*/  ISETP.NE.AND.EX P0, PT, RZ, UR5, PT, P0 ;  /* 0x00000005ff007c0c */ /* 0x000fda000bf05300 */
[----:B------:R-:W-:Y:S05]  /*1480*/  @!P0 BRA `(.L_x_14) ;  /* 0x00000000000c8947 */ /* 0x000fea0003800000 */
[----:B------:R-:W0:Y:S02]  /*1490*/  LDC.64 R4, c[0x0][0x588] ;  /* 0x00016200ff047b82 */ /* 0x000e240000000a00 */
[----:B0-----:R1:W5:Y:S01]  /*14a0*/  LDG.E R23, desc[UR38][R4.64] ;  /* 0x0000002604177981 */ /* 0x001362000c1e1900 */
[----:B------:R-:W-:Y:S05]  /*14b0*/  BRA `(.L_x_13) ;  /* 0x0000000000087947 */ /* 0x000fea0003800000 */
.L_x_14:
[----:B------:R-:W-:Y:S02]  /*14c0*/  ULDC UR4, c[0x0][0x580] ;  /* 0x0001600000047ab9 */ /* 0x000fe40000000800 */
[----:B------:R-:W-:-:S07]  /*14d0*/  IMAD.U32 R23, RZ, RZ, UR4 ;  /* 0x00000004ff177e24 */ /* 0x000fce000f8e00ff */
.L_x_13:
[----:B------:R-:W-:Y:S02]  /*14e0*/  ULDC.64 UR4, c[0x0][0x5a0] ;  /* 0x0001680000047ab9 */ /* 0x000fe40000000a00 */
[----:B------:R-:W-:-:S04]  /*14f0*/  ISETP.NE.U32.AND P0, PT, RZ, UR4, PT ;  /* 0x00000004ff007c0c */ /* 0x000fc8000bf05070 */
[----:B------:R-:W-:-:S13]  /*1500*/  ISETP.NE.AND.EX P0, PT, RZ, UR5, PT, P0 ;  /* 0x00000005ff007c0c */ /* 0x000fda000bf05300 */
[----:B------:R-:W-:Y:S05]  /*1510*/  @!P0 BRA `(.L_x_15) ;  /* 0x00000000001c8947 */ /* 0x000fea0003800000 */
[----:B01----:R-:W0:Y:S02]  /*1520*/  LDC.64 R4, c[0x0][0x5a0] ;  /* 0x00016800ff047b82 */ /* 0x003e240000000a00 */
[----:B0-----:R-:W2:Y:S02]  /*1530*/  LDG.E.64 R4, desc[UR38][R4.64] ;  /* 0x0000002604047981 */ /* 0x001ea4000c1e1b00 */
[----:B--2---:R-:W-:-:S04]  /*1540*/  ISETP.NE.U32.AND P0, PT, R4, RZ, PT ;  /* 0x000000ff0400720c */ /* 0x004fc80003f05070 */
[----:B------:R-:W-:-:S13]  /*1550*/  ISETP.NE.AND.EX P0, PT, R5, RZ, PT, P0 ;  /* 0x000000ff0500720c */ /* 0x000fda0003f05300 */
[----:B------:R-:W-:Y:S05]  /*1560*/  @!P0 BRA `(.L_x_15) ;  /* 0x0000000000088947 */ /* 0x000fea0003800000 */
[----:B------:R0:W5:Y:S01]  /*1570*/  LD.E R58, desc[UR38][R4.64] ;  /* 0x00000026043a7980 */ /* 0x000162000c101900 */
[----:B------:R-:W-:Y:S05]  /*1580*/  BRA `(.L_x_16) ;  /* 0x0000000000247947 */ /* 0x000fea0003800000 */
.L_x_15:
[----:B------:R-:W-:Y:S02]  /*1590*/  ULDC.64 UR4, c[0x0][0x590] ;  /* 0x0001640000047ab9 */ /* 0x000fe40000000a00 */
[----:B------:R-:W-:-:S04]  /*15a0*/  ISETP.NE.U32.AND P0, PT, RZ, UR4, PT ;  /* 0x00000004ff007c0c */ /* 0x000fc8000bf05070 */
[----:B------:R-:W-:-:S13]  /*15b0*/  ISETP.NE.AND.EX P0, PT, RZ, UR5, PT, P0 ;  /* 0x00000005ff007c0c */ /* 0x000fda000bf05300 */
[----:B------:R-:W-:Y:S05]  /*15c0*/  @!P0 BRA `(.L_x_17) ;  /* 0x00000000000c8947 */ /* 0x000fea0003800000 */
[----:B------:R-:W2:Y:S02]  /*15d0*/  LDC.64 R58, c[0x0][0x590] ;  /* 0x00016400ff3a7b82 */ /* 0x000ea40000000a00 */
[----:B--2---:R2:W5:Y:S01]  /*15e0*/  LDG.E R58, desc[UR38][R58.64] ;  /* 0x000000263a3a7981 */ /* 0x004562000c1e1900 */
[----:B------:R-:W-:Y:S05]  /*15f0*/  BRA `(.L_x_16) ;  /* 0x0000000000087947 */ /* 0x000fea0003800000 */
.L_x_17:
[----:B------:R-:W-:Y:S02]  /*1600*/  ULDC UR4, c[0x0][0x584] ;  /* 0x0001610000047ab9 */ /* 0x000fe40000000800 */
[----:B------:R-:W-:-:S07]  /*1610*/  IMAD.U32 R58, RZ, RZ, UR4 ;  /* 0x00000004ff3a7e24 */ /* 0x000fce000f8e00ff */
.L_x_16:
[----:B------:R-:W-:-:S13]  /*1620*/  LOP3.LUT P0, RZ, R3, 0xff, RZ, 0xc0, !PT ;  /* 0x000000ff03ff7812 */ /* 0x000fda000780c0ff */
[----:B------:R-:W-:Y:S05]  /*1630*/  @!P0 EXIT ;  /* 0x000000000000894d */ /* 0x000fea0003800000 */
[----:B------:R-:W3:Y:S01]  /*1640*/  LDC R60, c[0x0][0x658] ;  /* 0x00019600ff3c7b82 */ /* 0x000ee20000000800 */
[----:B------:R-:W-:Y:S01]  /*1650*/  LOP3.LUT R8, R8, 0x1, RZ, 0xc0, !PT ;  /* 0x0000000108087812 */ /* 0x000fe200078ec0ff */
[----:B------:R-:W-:Y:S01]  /*1660*/  ULDC.64 UR6, c[0x0][0x288] ;  /* 0x0000a20000067ab9 */ /* 0x000fe20000000a00 */
[----:B------:R-:W-:Y:S01]  /*1670*/  SHF.R.U32.HI R3, RZ, 0x1, R0 ;  /* 0x00000001ff037819 */ /* 0x000fe20000011600 */
[----:B------:R-:W-:Y:S01]  /*1680*/  UIADD3 UR4, UR7, 0x1f, URZ ;  /* 0x0000001f07047890 */ /* 0x000fe2000fffe03f */
[----:B------:R-:W-:Y:S01]  /*1690*/  SHF.R.U32.HI R0, RZ, 0x2, R61 ;  /* 0x00000002ff007819 */ /* 0x000fe2000001163d */
[----:B01----:R-:W-:Y:S01]  /*16a0*/  IMAD.SHL.U32 R5, R8, 0x40, RZ ;  /* 0x0000004008057824 */ /* 0x003fe200078e00ff */
[----:B------:R-:W-:Y:S01]  /*16b0*/  LOP3.LUT R3, R3, 0x30, RZ, 0xc0, !PT ;  /* 0x0000003003037812 */ /* 0x000fe200078ec0ff */
[----:B------:R-:W0:Y:S01]  /*16c0*/  LDC R63, c[0x0][0x600] ;  /* 0x00018000ff3f7b82 */ /* 0x000e220000000800 */
[----:B------:R-:W-:Y:S01]  /*16d0*/  LOP3.LUT R0, R0, 0x7, RZ, 0xc0, !PT ;  /* 0x0000000700007812 */ /* 0x000fe200078ec0ff */
[----:B------:R-:W-:Y:S01]  /*16e0*/  USHF.R.S32.HI UR5, URZ, 0x1f, UR4 ;  /* 0x0000001f3f057899 */ /* 0x000fe20008011404 */
[----:B--2---:R-:W-:Y:S01]  /*16f0*/  LOP3.LUT R59, R61, 0x3, RZ, 0xc0, !PT ;  /* 0x000000033d3b7812 */ /* 0x004fe200078ec0ff */
[----:B------:R-:W-:Y:S01]  /*1700*/  IMAD.MOV.U32 R7, RZ, RZ, 0x1 ;  /* 0x00000001ff077424 */ /* 0x000fe200078e00ff */
[--C-:B------:R-:W-:Y:S01]  /*1710*/  LOP3.LUT R56, R5, 0x40, R0.reuse, 0xe2, !PT ;  /* 0x0000004005387812 */ /* 0x100fe200078ee200 */
[----:B------:R-:W-:Y:S01]  /*1720*/  ULEA.HI UR5, UR5, UR4, URZ, 0x5 ;  /* 0x0000000405057291 */ /* 0x000fe2000f8f283f */
[-C--:B------:R-:W-:Y:S01]  /*1730*/  IADD3 R5, RZ, -R3.reuse, -R0 ;  /* 0x80000003ff057210 */ /* 0x080fe20007ffe800 */
[----:B------:R-:W-:Y:S01]  /*1740*/  IMAD.U32 R4, RZ, RZ, UR6 ;  /* 0x00000006ff047e24 */ /* 0x000fe2000f8e00ff */
[----:B------:R-:W-:Y:S01]  /*1750*/  LOP3.LUT R56, R56, R3, RZ, 0xfc, !PT ;  /* 0x0000000338387212 */ /* 0x000fe200078efcff */
[----:B------:R-:W-:Y:S01]  /*1760*/  USHF.R.S32.HI UR43, URZ, 0x5, UR5 ;  /* 0x000000053f2b7899 */ /* 0x000fe20008011405 */
[----:B------:R-:W-:Y:S01]  /*1770*/  IMAD.MOV.U32 R3, RZ, RZ, -0x1 ;  /* 0xffffffffff037424 */ /* 0x000fe200078e00ff */
[----:B------:R-:W-:Y:S01]  /*1780*/  LOP3.LUT R62, R61, 0x80, RZ, 0xc0, !PT ;  /* 0x000000803d3e7812 */ /* 0x000fe200078ec0ff */
[----:B------:R-:W-:Y:S01]  /*1790*/  IMAD R5, R8, -0x40, R5 ;  /* 0xffffffc008057824 */ /* 0x000fe200078e0205 */
[----:B------:R-:W-:Y:S01]  /*17a0*/  UISETP.LT.AND UP0, UPT, UR43, 0x1, UPT ;  /* 0x000000012b00788c */ /* 0x000fe2000bf01270 */
[----:B------:R-:W-:Y:S01]  /*17b0*/  IMAD R59, R59, -0x2, R4 ;  /* 0xfffffffe3b3b7824 */ /* 0x000fe200078e0204 */
[-C--:B---3--:R-:W-:Y:S01]  /*17c0*/  SHF.L.U32 R3, R3, R60.reuse, RZ ;  /* 0x0000003c03037219 */ /* 0x088fe200000006ff */
[----:B------:R-:W-:Y:S01]  /*17d0*/  ULDC UR4, c[0x0][0x284] ;  /* 0x0000a10000047ab9 */ /* 0x000fe20000000800 */
[----:B------:R-:W-:Y:S01]  /*17e0*/  USEL UR44, UR43, 0x1, UP0 ;  /* 0x000000012b2c7887 */ /* 0x000fe20008000000 */
[----:B------:R-:W-:Y:S01]  /*17f0*/  SHF.L.U32 R60, R7, R60, RZ ;  /* 0x0000003c073c7219 */ /* 0x000fe200000006ff */
[----:B------:R-:W-:Y:S01]  /*1800*/  IMAD.SHL.U32 R61, R61, 0x2, RZ ;  /* 0x000000023d3d7824 */ /* 0x000fe200078e00ff */
[----:B------:R-:W-:Y:S01]  /*1810*/  SHF.R.U32.HI R62, RZ, 0x7, R62 ;  /* 0x00000007ff3e7819 */ /* 0x000fe2000001163e */
[----:B------:R-:W-:Y:S01]  /*1820*/  VIADD R65, R5, UR4 ;  /* 0x0000000405417c36 */ /* 0x000fe20008000000 */
[----:B------:R-:W-:Y:S01]  /*1830*/  LOP3.LUT R64, RZ, R3, RZ, 0x33, !PT ;  /* 0x00000003ff407212 */ /* 0x000fe200078e33ff */
[----:B0-----:R-:W-:Y:S01]  /*1840*/  VIADD R63, R63, 0xffffffff ;  /* 0xffffffff3f3f7836 */ /* 0x001fe20000000000 */
[----:B------:R-:W-:Y:S01]  /*1850*/  UIADD3 UR44, UR43, -UR44, URZ ;  /* 0x8000002c2b2c7290 */ /* 0x000fe2000fffe03f */
[----:B------:R-:W-:Y:S01]  /*1860*/  IMAD.MOV.U32 R57, RZ, RZ, RZ ;  /* 0x000000ffff397224 */ /* 0x000fe200078e00ff */
[----:B------:R-:W-:Y:S01]  /*1870*/  UMOV UR40, URZ ;  /* 0x0000003f00287c82 */ /* 0x000fe20008000000 */
[----:B------:R-:W-:-:S09]  /*1880*/  UMOV UR41, URZ ;  /* 0x0000003f00297c82 */ /* 0x000fd20008000000 */
.L_x_105:
[----:B0-----:R-:W0:Y:S01]  /*1890*/  SHFL.IDX PT, R0, R62, RZ, 0x1f ;  /* 0x00001fff3e007589 */ /* 0x001e2200000e0000 */
[----:B------:R-:W1:Y:S01]  /*18a0*/  S2UR UR7, SR_CgaCtaId ;  /* 0x00000000000779c3 */ /* 0x000e620000008800 */
[----:B------:R-:W-:Y:S01]  /*18b0*/  UMOV UR6, 0x400 ;  /* 0x0000040000067882 */ /* 0x000fe20000000000 */
[----:B0-----:R-:W-:Y:S01]  /*18c0*/  R2UR UR4, R0 ;  /* 0x00000000000472ca */ /* 0x001fe200000e0000 */
[----:B-1----:R-:W-:-:S12]  /*18d0*/  ULEA UR6, UR7, UR6, 0x18 ;  /* 0x0000000607067291 */ /* 0x002fd8000f8ec03f */
[----:B------:R-:W-:-:S04]  /*18e0*/  ULEA.HI UR5, UR4, UR4, URZ, 0x1 ;  /* 0x0000000404057291 */ /* 0x000fc8000f8f083f */
[----:B------:R-:W-:-:S04]  /*18f0*/  ULOP3.LUT UR5, UR5, 0x1ffffe, URZ, 0xc0, !UPT ;  /* 0x001ffffe05057892 */ /* 0x000fc8000f8ec03f */
[----:B------:R-:W-:-:S03]  /*1900*/  UIADD3 UR5, UR4, -UR5, URZ ;  /* 0x8000000504057290 */ /* 0x000fc6000fffe03f */
[----:B------:R-:W-:Y:S01]  /*1910*/  ULDC UR4, c[0x0][0x28c] ;  /* 0x0000a30000047ab9 */ /* 0x000fe20000000800 */
[----:B------:R-:W-:Y:S01]  /*1920*/  ULEA UR5, UR5, UR6, 0xb ;  /* 0x0000000605057291 */ /* 0x000fe2000f8e583f */
[----:B------:R-:W-:-:S03]  /*1930*/  ISETP.LT.AND P0, PT, RZ, UR4, PT ;  /* 0x00000004ff007c0c */ /* 0x000fc6000bf01270 */
[----:B------:R-:W-:-:S04]  /*1940*/  UIADD3 UR5, UR5, 0x300, URZ ;  /* 0x0000030005057890 */ /* 0x000fc8000fffe03f */
[----:B------:R-:W-:-:S04]  /*1950*/  USHF.R.U32.HI UR5, URZ, 0x4, UR5 ;  /* 0x000000043f057899 */ /* 0x000fc80008011605 */
[----:B------:R-:W-:-:S04]  /*1960*/  ULOP3.LUT UR5, UR5, 0x3fff, URZ, 0xc0, !UPT ;  /* 0x00003fff05057892 */ /* 0x000fc8000f8ec03f */
[----:B------:R-:W-:Y:S01]  /*1970*/  ULOP3.LUT UR45, UR5, 0x10000, URZ, 0xfc, !UPT ;  /* 0x00010000052d7892 */ /* 0x000fe2000f8efc3f */
[----:B---34-:R-:W-:Y:S11]  /*1980*/  @P0 BRA `(.L_x_18) ;  /* 0x0000000000400947 */ /* 0x018ff60003800000 */
[----:B------:R-:W-:Y:S01]  /*1990*/  MOV R0, 0x0 ;  /* 0x0000000000007802 */ /* 0x000fe20000000f00 */
[----:B------:R-:W-:Y:S01]  /*19a0*/  ULDC.64 UR4, c[0x4][0x68] ;  /* 0x01001a0000047ab9 */ /* 0x000fe20000000a00 */
[----:B------:R-:W-:Y:S01]  /*19b0*/  ULDC.64 UR6, c[0x4][0x8] ;  /* 0x0100020000067ab9 */ /* 0x000fe20000000a00 */
[----:B------:R-:W-:Y:S01]  /*19c0*/  IMAD.U32 R4, RZ, RZ, UR4 ;  /* 0x00000004ff047e24 */ /* 0x000fe2000f8e00ff */
[----:B------:R0:W1:Y:S01]  /*19d0*/  LDC.64 R14, c[0x4][R0] ;  /* 0x01000000000e7b82 */ /* 0x0000620000000a00 */
[----:B------:R-:W-:Y:S01]  /*19e0*/  IMAD.U32 R5, RZ, RZ, UR5 ;  /* 0x00000005ff057e24 */ /* 0x000fe2000f8e00ff */
[----:B------:R-:W-:Y:S01]  /*19f0*/  ULDC.64 UR4, c[0x4][0x70] ;  /* 0x01001c0000047ab9 */ /* 0x000fe20000000a00 */
[----:B------:R-:W-:Y:S02]  /*1a00*/  IMAD.U32 R10, RZ, RZ, UR6 ;  /* 0x00000006ff0a7e24 */ /* 0x000fe4000f8e00ff */
[----:B------:R-:W-:Y:S02]  /*1a10*/  IMAD.U32 R6, RZ, RZ, UR4 ;  /* 0x00000004ff067e24 */ /* 0x000fe4000f8e00ff */
[----:B------:R-:W-:-:S02]  /*1a20*/  IMAD.U32 R7, RZ, RZ, UR5 ;  /* 0x00000005ff077e24 */ /* 0x000fc4000f8e00ff */
[----:B------:R-:W-:Y:S02]  /*1a30*/  IMAD.U32 R11, RZ, RZ, UR7 ;  /* 0x00000007ff0b7e24 */ /* 0x000fe4000f8e00ff */
[----:B------:R-:W-:Y:S02]  /*1a40*/  IMAD.MOV.U32 R8, RZ, RZ, 0x1e1 ;  /* 0x000001e1ff087424 */ /* 0x000fe400078e00ff */
[----:B------:R-:W-:Y:S02]  /*1a50*/  IMAD.MOV.U32 R12, RZ, RZ, 0x1 ;  /* 0x00000001ff0c7424 */ /* 0x000fe400078e00ff */
[----:B0-----:R-:W-:-:S07]  /*1a60*/  IMAD.MOV.U32 R13, RZ, RZ, RZ ;  /* 0x000000ffff0d7224 */ /* 0x001fce00078e00ff */
[----:B------:R-:W-:-:S07]  /*1a70*/  LEPC R20, `(.L_x_18) ;  /* 0x000000001014794e */ /* 0x000fce0000000000 */
[----:B-1---5:R-:W-:Y:S05]  /*1a80*/  CALL.ABS.NOINC R14 ;  /* 0x000000000e007343 */ /* 0x022fea0003c00000 */
.L_x_18:
[----:B------:R-:W-:-:S04]  /*1a90*/  LOP3.LUT R0, R18, 0x1, RZ, 0xfc, !PT ;  /* 0x0000000112007812 */ /* 0x000fc800078efcff */
[----:B------:R-:W-:-:S13]  /*1aa0*/  ISETP.NE.AND P0, PT, R0, 0x3, PT ;  /* 0x000000030000780c */ /* 0x000fda0003f05270 */
[----:B------:R-:W-:Y:S05]  /*1ab0*/  @!P0 BRA `(.L_x_19) ;  /* 0x0000000000048947 */ /* 0x000fea0003800000 */
[----:B------:R-:W-:Y:S01]  /*1ac0*/  BPT.TRAP 0x1 ;  /* 0x000000040000795c */ /* 0x000fe20000300000 */
.L_x_19:
[----:B------:R-:W0:Y:S01]  /*1ad0*/  S2UR UR5, SR_CgaCtaId ;  /* 0x00000000000579c3 */ /* 0x000e220000008800 */
[----:B------:R-:W-:Y:S01]  /*1ae0*/  UMOV UR4, 0x400 ;  /* 0x0000040000047882 */ /* 0x000fe20000000000 */
[----:B------:R-:W-:Y:S02]  /*1af0*/  IMAD.U32 R0, RZ, RZ, UR40 ;  /* 0x00000028ff007e24 */ /* 0x000fe4000f8e00ff */
[----:B------:R-:W-:-:S03]  /*1b00*/  IMAD.U32 R3, RZ, RZ, UR41 ;  /* 0x00000029ff037e24 */ /* 0x000fc6000f8e00ff */
[----:B------:R-:W-:Y:S01]  /*1b10*/  SHF.L.U32 R0, R0, 0x1f, RZ ;  /* 0x0000001f00007819 */ /* 0x000fe200000006ff */
[----:B0-----:R-:W-:-:S06]  /*1b20*/  ULEA UR4, UR5, UR4, 0x18 ;  /* 0x0000000405047291 */ /* 0x001fcc000f8ec03f */
[----:B------:R-:W-:-:S04]  /*1b30*/  IMAD.U32 R6, RZ, RZ, UR4 ;  /* 0x00000004ff067e24 */ /* 0x000fc8000f8e00ff */
[----:B------:R-:W-:-:S04]  /*1b40*/  IMAD R3, R3, 0x8, R6 ;  /* 0x0000000803037824 */ /* 0x000fc800078e0206 */
[----:B------:R0:W1:Y:S01]  /*1b50*/  SYNCS.PHASECHK.TRANS64.TRYWAIT P1, [R3+URZ], R0 ;  /* 0x00000000030075a7 */ /* 0x000062000802017f */
[----:B------:R-:W-:Y:S05]  /*1b60*/  @!P0 BRA `(.L_x_20) ;  /* 0x0000000000048947 */ /* 0x000fea0003800000 */
[----:B------:R-:W-:Y:S01]  /*1b70*/  BPT.TRAP 0x1 ;  /* 0x000000040000795c */ /* 0x000fe20000300000 */
.L_x_20:
[----:B------:R-:W-:-:S05]  /*1b80*/  IMAD.U32 R4, RZ, RZ, UR44 ;  /* 0x0000002cff047e24 */ /* 0x000fca000f8e00ff */
[----:B------:R-:W-:Y:S01]  /*1b90*/  ISETP.GE.AND P2, PT, R4, 0x1, PT ;  /* 0x000000010400780c */ /* 0x000fe20003f46270 */
[----:B-1----:R-:W-:-:S12]  /*1ba0*/  @P1 BRA `(.L_x_21) ;  /* 0x0000000000081947 */ /* 0x002fd80003800000 */
[----:B------:R-:W1:Y:S02]  /*1bb0*/  SYNCS.PHASECHK.TRANS64.TRYWAIT P1, [R3+URZ], R0 ;  /* 0x00000000030075a7 */ /* 0x000e64000802017f */
[----:B-1----:R-:W-:Y:S05]  /*1bc0*/  @!P1 BRA `(.L_x_22) ;  /* 0x0000005000ac9947 */ /* 0x002fea0003800000 */
.L_x_21:
[----:B------:R-:W-:Y:S05]  /*1bd0*/  WARPSYNC.ALL ;  /* 0x0000000000007948 */ /* 0x000fea0003800000 */
[----:B------:R-:W-:Y:S01]  /*1be0*/  R2UR UR4, R6 ;  /* 0x00000000060472ca */ /* 0x000fe200000e0000 */
[----:B------:R-:W-:Y:S01]  /*1bf0*/  WARPGROUP.ARRIVE ;  /* 0x00000000000079c5 */ /* 0x000fe20000000000 */
[----:B------:R-:W-:Y:S01]  /*1c00*/  UMOV UR5, 0xc0000010 ;  /* 0xc000001000057882 */ /* 0x000fe20000000000 */
[----:B------:R-:W-:-:S10]  /*1c10*/  UMOV UR7, 0xc0000010 ;  /* 0xc000001000077882 */ /* 0x000fd40000000000 */
[----:B------:R-:W-:-:S04]  /*1c20*/  UIADD3 UR4, UR4, 0x25300, URZ ;  /* 0x0002530004047890 */ /* 0x000fc8000fffe03f */
[----:B------:R-:W-:-:S04]  /*1c30*/  USHF.R.U32.HI UR4, URZ, 0x4, UR4 ;  /* 0x000000043f047899 */ /* 0x000fc80008011604 */
[----:B------:R-:W-:-:S04]  /*1c40*/  ULOP3.LUT UR4, UR4, 0x3fff, URZ, 0xc0, !UPT ;  /* 0x00003fff04047892 */ /* 0x000fc8000f8ec03f */
[----:B------:R-:W-:Y:S02]  /*1c50*/  ULOP3.LUT UR9, UR4, 0x10000, URZ, 0xfc, !UPT ;  /* 0x0001000004097892 */ /* 0x000fe4000f8efc3f */
[----:B------:R-:W-:Y:S02]  /*1c60*/  ULEA UR4, UR41, UR45, 0x8 ;  /* 0x0000002d29047291 */ /* 0x000fe4000f8e403f */
[----:B------:R-:W-:-:S09]  /*1c70*/  ULEA UR6, UR41, UR9, 0x7 ;  /* 0x0000000929067291 */ /* 0x000fd2000f8e383f */
[----:B------:R-:W-:Y:S03]  /*1c80*/  IGMMA.64x64x32.S8.S8 R24, gdesc[UR4], RZ, !UPT, gsb0 ;  /* 0x01e00000041879f1 */ /* 0x000fe6000c0410ff */
[----:B------:R-:W-:Y:S02]  /*1c90*/  WARPGROUP.DEPBAR.LE gsb0, 0x0 ;  /* 0x00008000000079c5 */ /* 0x000fe40000010000 */
[----:B------:R-:W-:Y:S05]  /*1ca0*/  @!P2 BRA `(.L_x_23) ;  /* 0x0000000000cca947 */ /* 0x000fea0003800000 */
[----:B------:R-:W-:Y:S01]  /*1cb0*/  UIADD3 UR4, UR41, 0x1, URZ ;  /* 0x0000000129047890 */ /* 0x000fe2000fffe03f */
[----:B01----:R-:W-:Y:S02]  /*1cc0*/  IMAD.U32 R0, RZ, RZ, UR44 ;  /* 0x0000002cff007e24 */ /* 0x003fe4000f8e00ff */
[----:B------:R-:W-:Y:S01]  /*1cd0*/  IMAD.U32 R3, RZ, RZ, UR41 ;  /* 0x00000029ff037e24 */ /* 0x000fe2000f8e00ff */
[----:B------:R-:W-:-:S04]  /*1ce0*/  UISETP.NE.AND UP0, UPT, UR4, 0x25, UPT ;  /* 0x000000250400788c */ /* 0x000fc8000bf05270 */
[----:B------:R-:W-:Y:S02]  /*1cf0*/  USEL UR5, URZ, 0x1, UP0 ;  /* 0x000000013f057887 */ /* 0x000fe40008000000 */
[----:B------:R-:W-:Y:S02]  /*1d00*/  USEL UR8, UR4, URZ, UP0 ;  /* 0x0000003f04087287 */ /* 0x000fe40008000000 */
[----:B------:R-:W-:-:S06]  /*1d10*/  ULOP3.LUT UR5, UR40, UR5, URZ, 0x3c, !UPT ;  /* 0x0000000528057292 */ /* 0x000fcc000f8e3c3f */
[----:B------:R-:W-:-:S07]  /*1d20*/  IMAD.U32 R7, RZ, RZ, UR5 ;  /* 0x00000005ff077e24 */ /* 0x000fce000f8e00ff */
.L_x_30:
[----:B------:R-:W-:Y:S05]  /*1d30*/  @!P0 BRA `(.L_x_24) ;  /* 0x0000000000048947 */ /* 0x000fea0003800000 */
[----:B------:R-:W-:Y:S01]  /*1d40*/  BPT.TRAP 0x1 ;  /* 0x000000040000795c */ /* 0x000fe20000300000 */
.L_x_24:
[----:B------:R-:W0:Y:S01]  /*1d50*/  S2UR UR5, SR_CgaCtaId ;  /* 0x00000000000579c3 */ /* 0x000e220000008800 */
[----:B------:R-:W-:Y:S01]  /*1d60*/  UMOV UR4, 0x400 ;  /* 0x0000040000047882 */ /* 0x000fe20000000000 */
[----:B------:R-:W-:Y:S01]  /*1d70*/  IMAD.U32 R5, RZ, RZ, UR8 ;  /* 0x00000008ff057e24 */ /* 0x000fe2000f8e00ff */
[----:B------:R-:W-:Y:S01]  /*1d80*/  SHF.L.U32 R4, R7, 0x1f, RZ ;  /* 0x0000001f07047819 */ /* 0x000fe200000006ff */
[----:B0-----:R-:W-:-:S06]  /*1d90*/  ULEA UR4, UR5, UR4, 0x18 ;  /* 0x0000000405047291 */ /* 0x001fcc000f8ec03f */
[----:B------:R-:W-:-:S04]  /*1da0*/  IMAD.U32 R6, RZ, RZ, UR4 ;  /* 0x00000004ff067e24 */ /* 0x000fc8000f8e00ff */
[----:B------:R-:W-:-:S04]  /*1db0*/  IMAD R5, R5, 0x8, R6 ;  /* 0x0000000805057824 */ /* 0x000fc800078e0206 */
[----:B------:R0:W1:Y:S01]  /*1dc0*/  SYNCS.PHASECHK.TRANS64.TRYWAIT P1, [R5+URZ], R4 ;  /* 0x00000004050075a7 */ /* 0x000062000802017f */
[----:B------:R-:W-:Y:S05]  /*1dd0*/  @!P0 BRA `(.L_x_25) ;  /* 0x0000000000048947 */ /* 0x000fea0003800000 */
[----:B------:R-:W-:Y:S01]  /*1de0*/  BPT.TRAP 0x1 ;  /* 0x000000040000795c */ /* 0x000fe20000300000 */
.L_x_25:
[----:B-1----:R-:W-:Y:S05]  /*1df0*/  @P1 BRA `(.L_x_26) ;  /* 0x0000000000081947 */ /* 0x002fea0003800000 */
[----:B------:R-:W1:Y:S02]  /*1e00*/  SYNCS.PHASECHK.TRANS64.TRYWAIT P1, [R5+URZ], R4 ;  /* 0x00000004050075a7 */ /* 0x000e64000802017f */
[----:B-1----:R-:W-:Y:S05]  /*1e10*/  @!P1 BRA `(.L_x_27) ;  /* 0x00000050002c9947 */ /* 0x002fea0003800000 */
.L_x_26:
[----:B------:R-:W-:Y:S01]  /*1e20*/  ULEA UR4, UR8, UR45, 0x8 ;  /* 0x0000002d08047291 */ /* 0x000fe2000f8e403f */
[----:B------:R-:W-:Y:S01]  /*1e30*/  WARPGROUP.ARRIVE ;  /* 0x00000000000079c5 */ /* 0x000fe20000000000 */
[----:B------:R-:W-:Y:S01]  /*1e40*/  ULEA UR6, UR8, UR9, 0x7 ;  /* 0x0000000908067291 */ /* 0x000fe2000f8e383f */
[----:B------:R-:W-:Y:S01]  /*1e50*/  UMOV UR5, 0xc0000010 ;  /* 0xc000001000057882 */ /* 0x000fe20000000000 */
[----:B------:R-:W-:-:S07]  /*1e60*/  UMOV UR7, 0xc0000010 ;  /* 0xc000001000077882 */ /* 0x000fce0000000000 */
[----:B------:R-:W-:Y:S03]  /*1e70*/  IGMMA.64x64x32.S8.S8 R24, gdesc[UR4], R24, gsb0 ;  /* 0x01e00000041879f1 */ /* 0x000fe60008041018 */
[----:B------:R-:W-:Y:S02]  /*1e80*/  WARPGROUP.DEPBAR.LE gsb0, 0x0 ;  /* 0x00008000000079c5 */ /* 0x000fe40000010000 */
[----:B------:R-:W-:Y:S05]  /*1e90*/  @!P0 BRA `(.L_x_28) ;  /* 0x0000000000048947 */ /* 0x000fea0003800000 */
[----:B------:R-:W-:Y:S01]  /*1ea0*/  BPT.TRAP 0x1 ;  /* 0x000000040000795c */ /* 0x000fe20000300000 */
.L_x_28:
[----:B------:R-:W-:-:S13]  /*1eb0*/  ISETP.NE.AND P1, PT, R22, RZ, PT ;  /* 0x000000ff1600720c */ /* 0x000fda0003f25270 */
[----:B01----:R-:W-:-:S04]  /*1ec0*/  @P1 IMAD R4, R3, 0x8, R6 ;  /* 0x0000000803041824 */ /* 0x003fc800078e0206 */
[----:B------:R-:W-:-:S05]  /*1ed0*/  @P1 VIADD R4, R4, 0x128 ;  /* 0x0000012804041836 */ /* 0x000fca0000000000 */
[----:B------:R-:W-:-:S04]  /*1ee0*/  @P1 PRMT R4, R19, 0x654, R4 ;  /* 0x0000065413041816 */ /* 0x000fc80000000004 */
[----:B------:R0:W-:Y:S01]  /*1ef0*/  @P1 SYNCS.ARRIVE.TRANS64.RED.A1T0 RZ, [R4+URZ], RZ ;  /* 0x000000ff04ff19a7 */ /* 0x0001e2000810043f */
[----:B------:R-:W-:-:S13]  /*1f00*/  ISETP.GT.U32.AND P1, PT, R18, 0x1, PT ;  /* 0x000000011200780c */ /* 0x000fda0003f24070 */
[----:B0-----:R-:W-:Y:S05]  /*1f10*/  @P1 BRA `(.L_x_29) ;  /* 0x0000000000041947 */ /* 0x001fea0003800000 */
[----:B------:R-:W-:Y:S01]  /*1f20*/  BPT.TRAP 0x1 ;  /* 0x000000040000795c */ /* 0x000fe20000300000 */
.L_x_29:
[----:B------:R-:W-:Y:S01]  /*1f30*/  UIADD3 UR8, UR8, 0x1, URZ ;  /* 0x0000000108087890 */ /* 0x000fe2000fffe03f */
[C---:B------:R-:W-:Y:S01]  /*1f40*/  ISETP.GT.AND P2, PT, R0.reuse, 0x1, PT ;  /* 0x000000010000780c */ /* 0x040fe20003f44270 */
[----:B------:R-:W-:Y:S02]  /*1f50*/  VIADD R3, R3, 0x1 ;  /* 0x0000000103037836 */ /* 0x000fe40000000000 */
[----:B------:R-:W-:Y:S01]  /*1f60*/  UISETP.NE.AND UP0, UPT, UR8, 0x25, UPT ;  /* 0x000000250800788c */ /* 0x000fe2000bf05270 */
[----:B------:R-:W-:Y:S02]  /*1f70*/  VIADD R0, R0, 0xffffffff ;  /* 0xffffffff00007836 */ /* 0x000fe40000000000 */
[C---:B------:R-:W-:Y:S01]  /*1f80*/  ISETP.NE.AND P1, PT, R3.reuse, 0x25, PT ;  /* 0x000000250300780c */ /* 0x040fe20003f25270 */
[----:B------:R-:W-:Y:S02]  /*1f90*/  USEL UR4, URZ, 0x1, UP0 ;  /* 0x000000013f047887 */ /* 0x000fe40008000000 */
[----:B------:R-:W-:Y:S01]  /*1fa0*/  USEL UR8, UR8, URZ, UP0 ;  /* 0x0000003f08087287 */ /* 0x000fe20008000000 */
[----:B------:R-:W-:-:S03]  /*1fb0*/  SEL R3, R3, RZ, P1 ;  /* 0x000000ff03037207 */ /* 0x000fc60000800000 */
[----:B------:R-:W-:Y:S01]  /*1fc0*/  LOP3.LUT R7, R7, UR4, RZ, 0x3c, !PT ;  /* 0x0000000407077c12 */ /* 0x000fe2000f8e3cff */
[----:B------:R-:W-:Y:S07]  /*1fd0*/  @P2 BRA `(.L_x_30) ;  /* 0xfffffffc00542947 */ /* 0x000fee000383ffff */
.L_x_23:
[----:B01----:R-:W0:Y:S02]  /*1fe0*/  LDC R0, c[0x0][0x28c] ;  /* 0x0000a300ff007b82 */ /* 0x003e240000000800 */
[----:B0-----:R-:W-:-:S13]  /*1ff0*/  ISETP.GE.AND P1, PT, R0, 0x1, PT ;  /* 0x000000010000780c */ /* 0x001fda0003f26270 */
[----:B------:R-:W-:Y:S05]  /*2000*/  @!P1 BRA `(.L_x_31) ;  /* 0x0000000000509947 */ /* 0x000fea0003800000 */
[----:B------:R-:W-:Y:S05]  /*2010*/  @!P0 BRA `(.L_x_32) ;  /* 0x0000000000048947 */ /* 0x000fea0003800000 */
[----:B------:R-:W-:Y:S01]  /*2020*/  BPT.TRAP 0x1 ;  /* 0x000000040000795c */ /* 0x000fe20000300000 */
.L_x_32:
[----:B------:R-:W-:Y:S01]  /*2030*/  ISETP.NE.AND P0, PT, R22, RZ, PT ;  /* 0x000000ff1600720c */ /* 0x000fe20003f05270 */
[----:B------:R-:W-:Y:S01]  /*2040*/  BSSY B0, `(.L_x_33) ;  /* 0x000000e000007945 */ /* 0x000fe20003800000 */
[----:B------:R-:W-:-:S11]  /*2050*/  ISETP.GT.U32.AND P1, PT, R18, 0x1, PT ;  /* 0x000000011200780c */ /* 0x000fd60003f24070 */
[----:B------:R-:W-:Y:S05]  /*2060*/  @!P0 BRA `(.L_x_34) ;  /* 0x00000000002c8947 */ /* 0x000fea0003800000 */
[----:B------:R-:W-:-:S04]  /*2070*/  UIADD3 UR6, UR44, UR41, URZ ;  /* 0x000000292c067290 */ /* 0x000fc8000fffe03f */
[----:B------:R-:W-:-:S04]  /*2080*/  UIMAD.WIDE.U32 UR4, UR6, -0x45306eb3, URZ ;  /* 0xbacf914d060478a5 */ /* 0x000fc8000f8e003f */
[----:B------:R-:W-:-:S04]  /*2090*/  UIADD3 UR4, UR6, -UR5, URZ ;  /* 0x8000000506047290 */ /* 0x000fc8000fffe03f */
[----:B------:R-:W-:-:S04]  /*20a0*/  ULEA.HI UR4, UR4, UR5, URZ, 0x1f ;  /* 0x0000000504047291 */ /* 0x000fc8000f8ff83f */
[----:B------:R-:W-:-:S04]  /*20b0*/  USHF.R.U32.HI UR4, URZ, 0x5, UR4 ;  /* 0x000000053f047899 */ /* 0x000fc80008011604 */
[----:B------:R-:W-:-:S06]  /*20c0*/  UIMAD UR4, UR4, -0x25, UR6 ;  /* 0xffffffdb040478a4 */ /* 0x000fcc000f8e0206 */
[----:B------:R-:W-:-:S04]  /*20d0*/  IMAD.U32 R3, RZ, RZ, UR4 ;  /* 0x00000004ff037e24 */ /* 0x000fc8000f8e00ff */
[----:B------:R-:W-:-:S04]  /*20e0*/  IMAD R0, R3, 0x8, R6 ;  /* 0x0000000803007824 */ /* 0x000fc800078e0206 */
[----:B------:R-:W-:-:S05]  /*20f0*/  VIADD R0, R0, 0x128 ;  /* 0x0000012800007836 */ /* 0x000fca0000000000 */
[----:B------:R-:W-:-:S04]  /*2100*/  PRMT R0, R19, 0x654, R0 ;  /* 0x0000065413007816 */ /* 0x000fc80000000000 */
[----:B------:R0:W-:Y:S03]  /*2110*/  SYNCS.ARRIVE.TRANS64.RED.A1T0 RZ, [R0+URZ], RZ ;  /* 0x000000ff00ff79a7 */ /* 0x0001e6000810043f */
.L_x_34:
[----:B------:R-:W-:Y:S05]  /*2120*/  BSYNC B0 ;  /* 0x0000000000007941 */ /* 0x000fea0003800000 */
.L_x_33:
[----:B------:R-:W-:Y:S05]  /*2130*/  @P1 BRA `(.L_x_31) ;  /* 0x0000000000041947 */ /* 0x000fea0003800000 */
[----:B------:R-:W-:Y:S01]  /*2140*/  BPT.TRAP 0x1 ;  /* 0x000000040000795c */ /* 0x000fe20000300000 */
.L_x_31:
[----:B------:R-:W-:Y:S01]  /*2150*/  UISETP.GE.U32.AND UP1, UPT, UR43, 0x25, UPT ;  /* 0x000000252b00788c */ /* 0x000fe2000bf26070 */
[----:B------:R-:W-:Y:S01]  /*2160*/  IMAD.SHL.U32 R68, R68, 0x40, RZ ;  /* 0x0000004044447824 */ /* 0x000fe200078e00ff */
[----:B------:R-:W-:Y:S01]  /*2170*/  UIADD3 UR41, UR43, UR41, URZ ;  /* 0x000000292b297290 */ /* 0x000fe2000fffe03f */
[----:B------:R-:W-:Y:S01]  /*2180*/  IMAD.SHL.U32 R10, R69, 0x80, RZ ;  /* 0x00000080450a7824 */ /* 0x000fe200078e00ff */
[----:B------:R-:W-:Y:S01]  /*2190*/  ULDC UR7, c[0x0][0x288] ;  /* 0x0000a20000077ab9 */ /* 0x000fe20000000800 */
[----:B0-----:R-:W-:Y:S01]  /*21a0*/  IMAD.MOV.U32 R0, RZ, RZ, -0x1 ;  /* 0xffffffffff007424 */ /* 0x001fe200078e00ff */
[----:B------:R-:W-:Y:S01]  /*21b0*/  UISETP.GT.U32.AND UP0, UPT, UR41, 0x24, UPT ;  /* 0x000000242900788c */ /* 0x000fe2000bf04070 */
[----:B------:R-:W-:-:S03]  /*21c0*/  ISETP.GE.AND P0, PT, R68, UR7, PT ;  /* 0x0000000744007c0c */ /* 0x000fc6000bf06270 */
[----:B------:R-:W-:Y:S02]  /*21d0*/  UISETP.LT.U32.AND UP0, UPT, UR43, 0x25, UP0 ;  /* 0x000000252b00788c */ /* 0x000fe40008701070 */
[----:B------:R-:W-:Y:S02]  /*21e0*/  @UP1 UIMAD.WIDE.U32 UR4, UR41, -0x45306eb3, URZ ;  /* 0xbacf914d290418a5 */ /* 0x000fe4000f8e003f */
[----:B------:R-:W-:Y:S02]  /*21f0*/  USEL UR6, URZ, 0x1, !UP0 ;  /* 0x000000013f067887 */ /* 0x000fe4000c000000 */
[----:B------:R-:W-:Y:S02]  /*2200*/  @UP1 UIADD3 UR4, UR41, -UR5, URZ ;  /* 0x8000000529041290 */ /* 0x000fe4000fffe03f */
[----:B------:R-:W-:Y:S02]  /*2210*/  ULOP3.LUT UR40, UR40, UR6, URZ, 0x3c, !UPT ;  /* 0x0000000628287292 */ /* 0x000fe4000f8e3c3f */
[----:B------:R-:W-:-:S03]  /*2220*/  @UP1 ULEA.HI UR4, UR4, UR5, URZ, 0x1f ;  /* 0x0000000504041291 */ /* 0x000fc6000f8ff83f */
[----:B------:R-:W-:Y:S01]  /*2230*/  ULDC UR5, c[0x0][0x284] ;  /* 0x0000a10000057ab9 */ /* 0x000fe20000000800 */
[----:B------:R-:W-:Y:S01]  /*2240*/  @UP1 USHF.R.U32.HI UR4, URZ, 0x5, UR4 ;  /* 0x000000053f041899 */ /* 0x000fe20008011604 */
[----:B------:R-:W-:-:S03]  /*2250*/  ISETP.GE.OR P0, PT, R10, UR5, P0 ;  /* 0x000000050a007c0c */ /* 0x000fc60008706670 */
[----:B------:R-:W-:-:S10]  /*2260*/  @UP1 ULOP3.LUT UR40, UR40, 0x1, UR4, 0x78, !UPT ;  /* 0x0000000128281892 */ /* 0x000fd4000f8e7804 */
[----:B------:R-:W-:Y:S05]  /*2270*/  @P0 BRA `(.L_x_35) ;  /* 0x0000001c00380947 */ /* 0x000fea0003800000 */
[----:B------:R-:W0:Y:S01]  /*2280*/  LDC.64 R12, c[0x0][0x5c8] ;  /* 0x00017200ff0c7b82 */ /* 0x000e220000000a00 */
[----:B------:R-:W-:Y:S01]  /*2290*/  SHF.R.S32.HI R11, RZ, 0x1f, R67 ;  /* 0x0000001fff0b7819 */ /* 0x000fe20000011443 */
[----:B------:R-:W-:Y:S01]  /*22a0*/  ULDC.64 UR4, c[0x0][0x5d0] ;  /* 0x0001740000047ab9 */ /* 0x000fe20000000a00 */
[----:B------:R-:W-:Y:S01]  /*22b0*/  LOP3.LUT R8, R68, 0x6, R61, 0xf8, !PT ;  /* 0x0000000644087812 */ /* 0x000fe200078ef83d */
[----:B------:R-:W-:Y:S01]  /*22c0*/  IMAD.WIDE R14, R69, 0x80, R56 ;  /* 0x00000080450e7825 */ /* 0x000fe200078e0238 */
[----:B------:R-:W-:Y:S02]  /*22d0*/  BSSY B0, `(.L_x_35) ;  /* 0x00001c8000007945 */ /* 0x000fe40003800000 */
[----:B------:R-:W-:Y:S01]  /*22e0*/  SHF.R.S32.HI R9, RZ, 0x1f, R8 ;  /* 0x0000001fff097819 */ /* 0x000fe20000011408 */
[----:B------:R-:W-:Y:S02]  /*22f0*/  IMAD R4, R11, UR4, RZ ;  /* 0x000000040b047c24 */ /* 0x000fe4000f8e02ff */
[----:B------:R-:W-:-:S02]  /*2300*/  IMAD.IADD R72, R65, 0x1, -R10 ;  /* 0x0000000141487824 */ /* 0x000fc400078e0a0a */
[C---:B------:R-:W-:Y:S02]  /*2310*/  IMAD R3, R67.reuse, UR5, R4 ;  /* 0x0000000543037c24 */ /* 0x040fe4000f8e0204 */
[----:B------:R-:W-:Y:S01]  /*2320*/  IMAD.WIDE.U32 R4, R67, UR4, R8 ;  /* 0x0000000443047c25 */ /* 0x000fe2000f8e0008 */
[----:B------:R-:W-:-:S03]  /*2330*/  ULDC.64 UR4, c[0x0][0x5c0] ;  /* 0x0001700000047ab9 */ /* 0x000fc60000000a00 */
[----:B------:R-:W-:Y:S02]  /*2340*/  IMAD.IADD R5, R5, 0x1, R3 ;  /* 0x0000000105057824 */ /* 0x000fe400078e0203 */
[----:B------:R-:W-:Y:S02]  /*2350*/  IMAD.IADD R73, R59, 0x1, -R68 ;  /* 0x000000013b497824 */ /* 0x000fe400078e0a44 */
[-C--:B0-----:R-:W-:Y:S02]  /*2360*/  IMAD R3, R15, R12.reuse, RZ ;  /* 0x0000000c0f037224 */ /* 0x081fe400078e02ff */
[----:B------:R-:W-:-:S04]  /*2370*/  IMAD.WIDE.U32 R4, R14, R12, R4 ;  /* 0x0000000c0e047225 */ /* 0x000fc800078e0004 */
[----:B------:R-:W-:Y:S01]  /*2380*/  IMAD R3, R14, R13, R3 ;  /* 0x0000000d0e037224 */ /* 0x000fe200078e0203 */
[----:B------:R-:W-:-:S04]  /*2390*/  IADD3 R6, P0, R4, UR4, RZ ;  /* 0x0000000404067c10 */ /* 0x000fc8000ff1e0ff */
[----:B------:R-:W-:Y:S02]  /*23a0*/  IADD3.X R7, R5, UR5, R3, P0, !PT ;  /* 0x0000000505077c10 */ /* 0x000fe400087fe403 */
[----:B-----5:R-:W-:Y:S02]  /*23b0*/  ISETP.NE.AND P0, PT, R58, RZ, PT ;  /* 0x000000ff3a00720c */ /* 0x020fe40003f05270 */
[----:B------:R-:W-:-:S04]  /*23c0*/  LEA R4, P1, R12, R6, 0x3 ;  /* 0x000000060c047211 */ /* 0x000fc800078218ff */
[----:B------:R-:W-:-:S07]  /*23d0*/  LEA.HI.X R5, R12, R7, R13, 0x3, P1 ;  /* 0x000000070c057211 */ /* 0x000fce00008f1c0d */
[----:B------:R-:W-:Y:S05]  /*23e0*/  @!P0 BRA `(.L_x_36) ;  /* 0x0000001400188947 */ /* 0x000fea0003800000 */
[----:B------:R-:W0:Y:S01]  /*23f0*/  LDC.64 R68, c[0x0][0x5b0] ;  /* 0x00016c00ff447b82 */ /* 0x000e220000000a00 */
[----:B------:R-:W-:Y:S01]  /*2400*/  ULDC.64 UR4, c[0x0][0x5b8] ;  /* 0x00016e0000047ab9 */ /* 0x000fe20000000a00 */
[----:B------:R-:W-:Y:S01]  /*2410*/  ISETP.GE.AND P3, PT, R73, 0x1, PT ;  /* 0x000000014900780c */ /* 0x000fe20003f66270 */
[----:B------:R-:W-:Y:S01]  /*2420*/  IMAD R10, R11, UR4, RZ ;  /* 0x000000040b0a7c24 */ /* 0x000fe2000f8e02ff */
[----:B------:R-:W-:Y:S01]  /*2430*/  BSSY B1, `(.L_x_37) ;  /* 0x000000e000017945 */ /* 0x000fe20003800000 */
[C---:B------:R-:W-:Y:S01]  /*2440*/  IMAD.WIDE.U32 R20, R67.reuse, UR4, R8 ;  /* 0x0000000443147c25 */ /* 0x040fe2000f8e0008 */
[----:B------:R-:W-:Y:S02]  /*2450*/  ISETP.LT.OR P1, PT, R72, 0x1, !P3 ;  /* 0x000000014800780c */ /* 0x000fe40005f21670 */
[----:B------:R-:W1:Y:S01]  /*2460*/  LDC.64 R70, c[0x0][0x5a8] ;  /* 0x00016a00ff467b82 */ /* 0x000e620000000a00 */
[----:B------:R-:W-:Y:S02]  /*2470*/  IMAD R13, R67, UR5, R10 ;  /* 0x00000005430d7c24 */ /* 0x000fe4000f8e020a */
[----:B------:R-:W-:-:S02]  /*2480*/  IMAD.MOV.U32 R12, RZ, RZ, R20 ;  /* 0x000000ffff0c7224 */ /* 0x000fc400078e0014 */
[----:B------:R-:W-:Y:S02]  /*2490*/  IMAD.IADD R13, R21, 0x1, R13 ;  /* 0x00000001150d7824 */ /* 0x000fe400078e020d */
[-C--:B0-----:R-:W-:Y:S02]  /*24a0*/  IMAD R3, R15, R68.reuse, RZ ;  /* 0x000000440f037224 */ /* 0x081fe400078e02ff */
[----:B------:R-:W-:-:S04]  /*24b0*/  IMAD.WIDE.U32 R8, R14, R68, R12 ;  /* 0x000000440e087225 */ /* 0x000fc800078e000c */
[----:B------:R-:W-:Y:S01]  /*24c0*/  IMAD R67, R14, R69, R3 ;  /* 0x000000450e437224 */ /* 0x000fe200078e0203 */
[----:B-1----:R-:W-:-:S04]  /*24d0*/  IADD3 R8, P0, R8, R70, RZ ;  /* 0x0000004608087210 */ /* 0x002fc80007f1e0ff */
[----:B------:R-:W-:Y:S01]  /*24e0*/  IADD3.X R9, R71, R9, R67, P0, !PT ;  /* 0x0000000947097210 */ /* 0x000fe200007fe443 */
[----:B------:R-:W-:Y:S08]  /*24f0*/  @P1 BRA `(.L_x_38) ;  /* 0x0000000000041947 */ /* 0x000ff00003800000 */
[----:B------:R0:W5:Y:S02]  /*2500*/  LDG.E.U8 R66, desc[UR38][R8.64] ;  /* 0x0000002608427981 */ /* 0x000164000c1e1100 */
.L_x_38:
[----:B------:R-:W-:Y:S05]  /*2510*/  BSYNC B1 ;  /* 0x0000000000017941 */ /* 0x000fea0003800000 */
.L_x_37:
[----:B-----5:R-:W-:Y:S01]  /*2520*/  LOP3.LUT R3, R66, 0xffff, RZ, 0xc0, !PT ;  /* 0x0000ffff42037812 */ /* 0x020fe200078ec0ff */
[C---:B------:R-:W-:Y:S01]  /*2530*/  IMAD.SHL.U32 R10, R68.reuse, 0x8, RZ ;  /* 0x00000008440a7824 */ /* 0x040fe200078e00ff */
[----:B------:R-:W-:Y:S01]  /*2540*/  SHF.L.U64.HI R11, R68, 0x3, R69 ;  /* 0x00000003440b7819 */ /* 0x000fe20000010245 */
[----:B------:R-:W-:Y:S01]  /*2550*/  BSSY B1, `(.L_x_39) ;  /* 0x000000e000017945 */ /* 0x000fe20003800000 */
[----:B------:R-:W-:Y:S02]  /*2560*/  PRMT R3, R3, 0x8880, RZ ;  /* 0x0000888003037816 */ /* 0x000fe400000000ff */
[----:B------:R-:W-:Y:S01]  /*2570*/  ISETP.GE.AND P2, PT, R73, 0x2, PT ;  /* 0x000000024900780c */ /* 0x000fe20003f46270 */
[----:B------:R-:W-:-:S03]  /*2580*/  IMAD.WIDE.U32 R10, R14, R68, R10 ;  /* 0x000000440e0a7225 */ /* 0x000fc600078e000a */
[----:B------:R-:W-:Y:S01]  /*2590*/  ISETP.LT.OR P0, PT, R72, 0x1, !P2 ;  /* 0x000000014800780c */ /* 0x000fe20005701670 */
[----:B------:R-:W-:Y:S01]  /*25a0*/  IMAD R14, R3, R58, RZ ;  /* 0x0000003a030e7224 */ /* 0x000fe200078e02ff */
[----:B------:R-:W-:Y:S01]  /*25b0*/  IADD3 R10, P4, P5, R20, R70, R10 ;  /* 0x00000046140a7210 */ /* 0x000fe20007d9e00a */
[----:B------:R-:W-:Y:S02]  /*25c0*/  IMAD.IADD R15, R67, 0x1, R11 ;  /* 0x00000001430f7824 */ /* 0x000fe400078e020b */
[----:B------:R-:W-:-:S05]  /*25d0*/  @!P1 IMAD R3, R24, R23, R14 ;  /* 0x0000001718039224 */ /* 0x000fca00078e020e */
[----:B------:R1:W-:Y:S03]  /*25e0*/  @!P1 STG.E.U8 desc[UR38][R6.64], R3 ;  /* 0x0000000306009986 */ /* 0x0003e6000c101126 */
[----:B------:R-:W-:Y:S05]  /*25f0*/  @P0 BRA `(.L_x_40) ;  /* 0x00000000000c0947 */ /* 0x000fea0003800000 */
[----:B------:R-:W1:Y:S02]  /*2600*/  LDG.E.U8 R66, desc[UR38][R8.64+0x1] ;  /* 0x0000012608427981 */ /* 0x000e64000c1e1100 */
[----:B-1----:R-:W-:-:S05]  /*2610*/  PRMT R3, R66, 0x8880, RZ ;  /* 0x0000888042037816 */ /* 0x002fca00000000ff */
[----:B------:R-:W-:-:S07]  /*2620*/  IMAD R14, R3, R58, RZ ;  /* 0x0000003a030e7224 */ /* 0x000fce00078e02ff */
.L_x_40:
[----:B------:R-:W-:Y:S05]  /*2630*/  BSYNC B1 ;  /* 0x0000000000017941 */ /* 0x000fea0003800000 */
.L_x_39:
[C---:B------:R-:W-:Y:S01]  /*2640*/  ISETP.LT.OR P3, PT, R72.reuse, 0x9, !P3 ;  /* 0x000000094800780c */ /* 0x040fe20005f61670 */
[----:B------:R-:W-:Y:S01]  /*2650*/  @!P0 IMAD R25, R25, R23, R14 ;  /* 0x0000001719198224 */ /* 0x000fe200078e020e */
[----:B------:R-:W-:Y:S01]  /*2660*/  ISETP.GE.AND P1, PT, R73, 0x9, PT ;  /* 0x000000094900780c */ /* 0x000fe20003f26270 */
[----:B------:R-:W-:Y:S01]  /*2670*/  BSSY B1, `(.L_x_41) ;  /* 0x000000b000017945 */ /* 0x000fe20003800000 */
[----:B------:R-:W-:Y:S02]  /*2680*/  IADD3.X R11, R13, R71, R15, P4, P5 ;  /* 0x000000470d0b7210 */ /* 0x000fe400027ea40f */
[----:B------:R2:W-:Y:S01]  /*2690*/  @!P0 STG.E.U8 desc[UR38][R6.64+0x1], R25 ;  /* 0x0000011906008986 */ /* 0x0005e2000c101126 */
[----:B------:R-:W-:Y:S02]  /*26a0*/  ISETP.GE.AND P0, PT, R73, 0xa, PT ;  /* 0x0000000a4900780c */ /* 0x000fe40003f06270 */
[C---:B------:R-:W-:Y:S02]  /*26b0*/  ISETP.LT.OR P2, PT, R72.reuse, 0x9, !P2 ;  /* 0x000000094800780c */ /* 0x040fe40005741670 */
[----:B------:R-:W-:-:S02]  /*26c0*/  ISETP.LT.OR P5, PT, R72, 0x1, !P1 ;  /* 0x000000014800780c */ /* 0x000fc40004fa1670 */
[----:B------:R-:W-:Y:S01]  /*26d0*/  ISETP.LT.OR P4, PT, R72, 0x1, !P0 ;  /* 0x000000014800780c */ /* 0x000fe20004781670 */
[----:B------:R-:W-:-:S12]  /*26e0*/  @P3 BRA `(.L_x_42) ;  /* 0x00000000000c3947 */ /* 0x000fd80003800000 */
[----:B------:R-:W1:Y:S02]  /*26f0*/  LDG.E.U8 R66, desc[UR38][R10.64] ;  /* 0x000000260a427981 */ /* 0x000e64000c1e1100 */
[----:B-1----:R-:W-:-:S05]  /*2700*/  PRMT R3, R66, 0x8880, RZ ;  /* 0x0000888042037816 */ /* 0x002fca00000000ff */
[----:B------:R-:W-:-:S07]  /*2710*/  IMAD R14, R3, R58, RZ ;  /* 0x0000003a030e7224 */ /* 0x000fce00078e02ff */
.L_x_42:
[----:B------:R-:W-:Y:S05]  /*2720*/  BSYNC B1 ;  /* 0x0000000000017941 */ /* 0x000fea0003800000 */
.L_x_41:
[----:B-1----:R-:W-:Y:S01]  /*2730*/  @!P3 IMAD R3, R26, R23, R14 ;  /* 0x000000171a03b224 */ /* 0x002fe200078e020e */
[----:B------:R-:W-:Y:S04]  /*2740*/  BSSY B1, `(.L_x_43) ;  /* 0x0000006000017945 */ /* 0x000fe80003800000 */
[----:B------:R1:W-:Y:S01]  /*2750*/  @!P3 STG.E.U8 desc[UR38][R4.64], R3 ;  /* 0x000000030400b986 */ /* 0x0003e2000c101126 */
[----:B------:R-:W-:Y:S05]  /*2760*/  @P2 BRA `(.L_x_44) ;  /* 0x00000000000c2947 */ /* 0x000fea0003800000 */
[----:B------:R-:W1:Y:S02]  /*2770*/  LDG.E.U8 R66, desc[UR38][R10.64+0x1] ;  /* 0x000001260a427981 */ /* 0x000e64000c1e1100 */
[----:B-1----:R-:W-:-:S05]  /*2780*/  PRMT R3, R66, 0x8880, RZ ;  /* 0x0000888042037816 */ /* 0x002fca00000000ff */
[----:B------:R-:W-:-:S07]  /*2790*/  IMAD R14, R3, R58, RZ ;  /* 0x0000003a030e7224 */ /* 0x000fce00078e02ff */
.L_x_44:
[----:B------:R-:W-:Y:S05]  /*27a0*/  BSYNC B1 ;  /* 0x0000000000017941 */ /* 0x000fea0003800000 */
.L_x_43:
[----:B------:R-:W-:Y:S01]  /*27b0*/  @!P2 IMAD R27, R27, R23, R14 ;  /* 0x000000171b1ba224 */ /* 0x000fe200078e020e */
[----:B------:R-:W-:Y:S04]  /*27c0*/  BSSY B1, `(.L_x_45) ;  /* 0x0000006000017945 */ /* 0x000fe80003800000 */
[----:B------:R3:W-:Y:S01]  /*27d0*/  @!P2 STG.E.U8 desc[UR38][R4.64+0x1], R27 ;  /* 0x0000011b0400a986 */ /* 0x0007e2000c101126 */
[----:B------:R-:W-:Y:S05]  /*27e0*/  @P5 BRA `(.L_x_46) ;  /* 0x00000000000c5947 */ /* 0x000fea0003800000 */
[----:B------:R-:W1:Y:S02]  /*27f0*/  LDG.E.U8 R66, desc[UR38][R8.64+0x8] ;  /* 0x0000082608427981 */ /* 0x000e64000c1e1100 */
[----:B-1----:R-:W-:-:S05]  /*2800*/  PRMT R3, R66, 0x8880, RZ ;  /* 0x0000888042037816 */ /* 0x002fca00000000ff */
[----:B------:R-:W-:-:S07]  /*2810*/  IMAD R14, R3, R58, RZ ;  /* 0x0000003a030e7224 */ /* 0x000fce00078e02ff */
.L_x_46:
[----:B------:R-:W-:Y:S05]  /*2820*/  BSYNC B1 ;  /* 0x0000000000017941 */ /* 0x000fea0003800000 */
.L_x_45:
[----:B-1----:R-:W-:Y:S01]  /*2830*/  @!P5 IMAD R3, R28, R23, R14 ;  /* 0x000000171c03d224 */ /* 0x002fe200078e020e */
[----:B------:R-:W-:Y:S04]  /*2840*/  BSSY B1, `(.L_x_47) ;  /* 0x0000006000017945 */ /* 0x000fe80003800000 */
[----:B------:R1:W-:Y:S01]  /*2850*/  @!P5 STG.E.U8 desc[UR38][R6.64+0x8], R3 ;  /* 0x000008030600d986 */ /* 0x0003e2000c101126 */
[----:B------:R-:W-:Y:S05]  /*2860*/  @P4 BRA `(.L_x_48) ;  /* 0x00000000000c4947 */ /* 0x000fea0003800000 */
[----:B------:R-:W1:Y:S02]  /*2870*/  LDG.E.U8 R66, desc[UR38][R8.64+0x9] ;  /* 0x0000092608427981 */ /* 0x000e64000c1e1100 */
[----:B-1----:R-:W-:-:S05]  /*2880*/  PRMT R3, R66, 0x8880, RZ ;  /* 0x0000888042037816 */ /* 0x002fca00000000ff */
[----:B------:R-:W-:-:S07]  /*2890*/  IMAD R14, R3, R58, RZ ;  /* 0x0000003a030e7224 */ /* 0x000fce00078e02ff */
.L_x_48:
[----:B------:R-:W-:Y:S05]  /*28a0*/  BSYNC B1 ;  /* 0x0000000000017941 */ /* 0x000fea0003800000 */
.L_x_47:
[C---:B------:R-:W-:Y:S01]  /*28b0*/  ISETP.LT.OR P1, PT, R72.reuse, 0x9, !P1 ;  /* 0x000000094800780c */ /* 0x040fe20004f21670 */
[----:B------:R-:W-:Y:S01]  /*28c0*/  @!P4 IMAD R29, R29, R23, R14 ;  /* 0x000000171d1dc224 */ /* 0x000fe200078e020e */
[C---:B------:R-:W-:Y:S01]  /*28d0*/  ISETP.GE.AND P3, PT, R73.reuse, 0x11, PT ;  /* 0x000000114900780c */ /* 0x040fe20003f66270 */
[----:B------:R-:W-:Y:S01]  /*28e0*/  BSSY B1, `(.L_x_49) ;  /* 0x000000a000017945 */ /* 0x000fe20003800000 */
[----:B------:R-:W-:Y:S02]  /*28f0*/  ISETP.GE.AND P2, PT, R73, 0x12, PT ;  /* 0x000000124900780c */ /* 0x000fe40003f46270 */
[----:B------:R4:W-:Y:S01]  /*2900*/  @!P4 STG.E.U8 desc[UR38][R6.64+0x9], R29 ;  /* 0x0000091d0600c986 */ /* 0x0009e2000c101126 */
[C---:B------:R-:W-:Y:S02]  /*2910*/  ISETP.LT.OR P0, PT, R72.reuse, 0x9, !P0 ;  /* 0x000000094800780c */ /* 0x040fe40004701670 */
[C---:B------:R-:W-:Y:S02]  /*2920*/  ISETP.LT.OR P5, PT, R72.reuse, 0x1, !P3 ;  /* 0x000000014800780c */ /* 0x040fe40005fa1670 */
[----:B------:R-:W-:-:S02]  /*2930*/  ISETP.LT.OR P4, PT, R72, 0x1, !P2 ;  /* 0x000000014800780c */ /* 0x000fc40005781670 */
[----:B------:R-:W-:Y:S11]  /*2940*/  @P1 BRA `(.L_x_50) ;  /* 0x00000000000c1947 */ /* 0x000ff60003800000 */
[----:B------:R-:W1:Y:S02]  /*2950*/  LDG.E.U8 R66, desc[UR38][R10.64+0x8] ;  /* 0x000008260a427981 */ /* 0x000e64000c1e1100 */
[----:B-1----:R-:W-:-:S05]  /*2960*/  PRMT R3, R66, 0x8880, RZ ;  /* 0x0000888042037816 */ /* 0x002fca00000000ff */
[----:B------:R-:W-:-:S07]  /*2970*/  IMAD R14, R3, R58, RZ ;  /* 0x0000003a030e7224 */ /* 0x000fce00078e02ff */
.L_x_50:
[----:B------:R-:W-:Y:S05]  /*2980*/  BSYNC B1 ;  /* 0x0000000000017941 */ /* 0x000fea0003800000 */
.L_x_49:
[----:B-1----:R-:W-:Y:S01]  /*2990*/  @!P1 IMAD R3, R30, R23, R14 ;  /* 0x000000171e039224 */ /* 0x002fe200078e020e */
[----:B------:R-:W-:Y:S04]  /*29a0*/  BSSY B1, `(.L_x_51) ;  /* 0x0000006000017945 */ /* 0x000fe80003800000 */
[----:B------:R1:W-:Y:S01]  /*29b0*/  @!P1 STG.E.U8 desc[UR38][R4.64+0x8], R3 ;  /* 0x0000080304009986 */ /* 0x0003e2000c101126 */
[----:B------:R-:W-:Y:S05]  /*29c0*/  @P0 BRA `(.L_x_52) ;  /* 0x00000000000c0947 */ /* 0x000fea0003800000 */
[----:B------:R-:W1:Y:S02]  /*29d0*/  LDG.E.U8 R66, desc[UR38][R10.64+0x9] ;  /* 0x000009260a427981 */ /* 0x000e64000c1e1100 */
[----:B-1----:R-:W-:-:S05]  /*29e0*/  PRMT R3, R66, 0x8880, RZ ;  /* 0x0000888042037816 */ /* 0x002fca00000000ff */
[----:B------:R-:W-:-:S07]  /*29f0*/  IMAD R14, R3, R58, RZ ;  /* 0x0000003a030e7224 */ /* 0x000fce00078e02ff */
.L_x_52:
[----:B------:R-:W-:Y:S05]  /*2a00*/  BSYNC B1 ;  /* 0x0000000000017941 */ /* 0x000fea0003800000 */
.L_x_51:
[----:B------:R-:W-:Y:S01]  /*2a10*/  @!P0 IMAD R31, R31, R23, R14 ;  /* 0x000000171f1f8224 */ /* 0x000fe200078e020e */
[----:B------:R-:W-:Y:S04]  /*2a20*/  BSSY B1, `(.L_x_53) ;  /* 0x0000006000017945 */ /* 0x000fe80003800000 */
[----:B------:R0:W-:Y:S01]  /*2a30*/  @!P0 STG.E.U8 desc[UR38][R4.64+0x9], R31 ;  /* 0x0000091f04008986 */ /* 0x0001e2000c101126 */
[----:B------:R-:W-:Y:S05]  /*2a40*/  @P5 BRA `(.L_x_54) ;  /* 0x00000000000c5947 */ /* 0x000fea0003800000 */
[----:B------:R-:W1:Y:S02]  /*2a50*/  LDG.E.U8 R66, desc[UR38][R8.64+0x10] ;  /* 0x0000102608427981 */ /* 0x000e64000c1e1100 */
[----:B-1----:R-:W-:-:S05]  /*2a60*/  PRMT R3, R66, 0x8880, RZ ;  /* 0x0000888042037816 */ /* 0x002fca00000000ff */
[----:B------:R-:W-:-:S07]  /*2a70*/  IMAD R14, R3, R58, RZ ;  /* 0x0000003a030e7224 */ /* 0x000fce00078e02ff */
.L_x_54:
[----:B------:R-:W-:Y:S05]  /*2a80*/  BSYNC B1 ;  /* 0x0000000000017941 */ /* 0x000fea0003800000 */
.L_x_53:
[----:B-1----:R-:W-:Y:S01]  /*2a90*/  @!P5 IMAD R3, R32, R23, R14 ;  /* 0x000000172003d224 */ /* 0x002fe200078e020e */
[----:B------:R-:W-:Y:S04]  /*2aa0*/  BSSY B1, `(.L_x_55) ;  /* 0x0000006000017945 */ /* 0x000fe80003800000 */
[----:B------:R1:W-:Y:S01]  /*2ab0*/  @!P5 STG.E.U8 desc[UR38][R6.64+0x10], R3 ;  /* 0x000010030600d986 */ /* 0x0003e2000c101126 */
[----:B------:R-:W-:Y:S05]  /*2ac0*/  @P4 BRA `(.L_x_56) ;  /* 0x00000000000c4947 */ /* 0x000fea0003800000 */
[----:B------:R-:W1:Y:S02]  /*2ad0*/  LDG.E.U8 R66, desc[UR38][R8.64+0x11] ;  /* 0x0000112608427981 */ /* 0x000e64000c1e1100 */
[----:B-1----:R-:W-:-:S05]  /*2ae0*/  PRMT R3, R66, 0x8880, RZ ;  /* 0x0000888042037816 */ /* 0x002fca00000000ff */
[----:B------:R-:W-:-:S07]  /*2af0*/  IMAD R14, R3, R58, RZ ;  /* 0x0000003a030e7224 */ /* 0x000fce00078e02ff */
.L_x_56:
[----:B------:R-:W-:Y:S05]  /*2b00*/  BSYNC B1 ;  /* 0x0000000000017941 */ /* 0x000fea0003800000 */
.L_x_55:
        /* <DEDUP_REMOVED lines=13> */
.L_x_58:
[----:B------:R-:W-:Y:S05]  /*2be0*/  BSYNC B1 ;  /* 0x0000000000017941 */ /* 0x000fea0003800000 */
.L_x_57:
[----:B-1----:R-:W-:Y:S01]  /*2bf0*/  @!P3 IMAD R3, R34, R23, R14 ;  /* 0x000000172203b224 */ /* 0x002fe200078e020e */
[----:B------:R-:W-:Y:S04]  /*2c00*/  BSSY B1, `(.L_x_59) ;  /* 0x0000006000017945 */ /* 0x000fe80003800000 */
[----:B------:R1:W-:Y:S01]  /*2c10*/  @!P3 STG.E.U8 desc[UR38][R4.64+0x10], R3 ;  /* 0x000010030400b986 */ /* 0x0003e2000c101126 */
[----:B------:R-:W-:Y:S05]  /*2c20*/  @P2 BRA `(.L_x_60) ;  /* 0x00000000000c2947 */ /* 0x000fea0003800000 */
[----:B------:R-:W1:Y:S02]  /*2c30*/  LDG.E.U8 R66, desc[UR38][R10.64+0x11] ;  /* 0x000011260a427981 */ /* 0x000e64000c1e1100 */
[----:B-1----:R-:W-:-:S05]  /*2c40*/  PRMT R3, R66, 0x8880, RZ ;  /* 0x0000888042037816 */ /* 0x002fca00000000ff */
[----:B------:R-:W-:-:S07]  /*2c50*/  IMAD R14, R3, R58, RZ ;  /* 0x0000003a030e7224 */ /* 0x000fce00078e02ff */
.L_x_60:
[----:B------:R-:W-:Y:S05]  /*2c60*/  BSYNC B1 ;  /* 0x0000000000017941 */ /* 0x000fea0003800000 */
.L_x_59:
[----:B------:R-:W-:Y:S01]  /*2c70*/  @!P2 IMAD R35, R35, R23, R14 ;  /* 0x000000172323a224 */ /* 0x000fe200078e020e */
[----:B------:R-:W-:Y:S04]  /*2c80*/  BSSY B1, `(.L_x_61) ;  /* 0x0000006000017945 */ /* 0x000fe80003800000 */
[----:B------:R0:W-:Y:S01]  /*2c90*/  @!P2 STG.E.U8 desc[UR38][R4.64+0x11], R35 ;  /* 0x000011230400a986 */ /* 0x0001e2000c101126 */
[----:B------:R-:W-:Y:S05]  /*2ca0*/  @P5 BRA `(.L_x_62) ;  /* 0x00000000000c5947 */ /* 0x000fea0003800000 */
[----:B------:R-:W1:Y:S02]  /*2cb0*/  LDG.E.U8 R66, desc[UR38][R8.64+0x18] ;  /* 0x0000182608427981 */ /* 0x000e64000c1e1100 */
[----:B-1----:R-:W-:-:S05]  /*2cc0*/  PRMT R3, R66, 0x8880, RZ ;  /* 0x0000888042037816 */ /* 0x002fca00000000ff */
[----:B------:R-:W-:-:S07]  /*2cd0*/  IMAD R14, R3, R58, RZ ;  /* 0x0000003a030e7224 */ /* 0x000fce00078e02ff */
.L_x_62:
[----:B------:R-:W-:Y:S05]  /*2ce0*/  BSYNC B1 ;  /* 0x0000000000017941 */ /* 0x000fea0003800000 */
.L_x_61:
[----:B-1----:R-:W-:Y:S01]  /*2cf0*/  @!P5 IMAD R3, R36, R23, R14 ;  /* 0x000000172403d224 */ /* 0x002fe200078e020e */
[----:B------:R-:W-:Y:S04]  /*2d00*/  BSSY B1, `(.L_x_63) ;  /* 0x0000006000017945 */ /* 0x000fe80003800000 */
[----:B------:R1:W-:Y:S01]  /*2d10*/  @!P5 STG.E.U8 desc[UR38][R6.64+0x18], R3 ;  /* 0x000018030600d986 */ /* 0x0003e2000c101126 */
[----:B------:R-:W-:Y:S05]  /*2d20*/  @P4 BRA `(.L_x_64) ;  /* 0x00000000000c4947 */ /* 0x000fea0003800000 */
[----:B------:R-:W1:Y:S02]  /*2d30*/  LDG.E.U8 R66, desc[UR38][R8.64+0x19] ;  /* 0x0000192608427981 */ /* 0x000e64000c1e1100 */
[----:B-1----:R-:W-:-:S05]  /*2d40*/  PRMT R3, R66, 0x8880, RZ ;  /* 0x0000888042037816 */ /* 0x002fca00000000ff */
[----:B------:R-:W-:-:S07]  /*2d50*/  IMAD R14, R3, R58, RZ ;  /* 0x0000003a030e7224 */ /* 0x000fce00078e02ff */
.L_x_64:
[----:B------:R-:W-:Y:S05]  /*2d60*/  BSYNC B1 ;  /* 0x0000000000017941 */ /* 0x000fea0003800000 */
.L_x_63:
        /* <DEDUP_REMOVED lines=13> */
.L_x_66:
[----:B------:R-:W-:Y:S05]  /*2e40*/  BSYNC B1 ;  /* 0x0000000000017941 */ /* 0x000fea0003800000 */
.L_x_65:
[----:B-1----:R-:W-:Y:S01]  /*2e50*/  @!P1 IMAD R3, R38, R23, R14 ;  /* 0x0000001726039224 */ /* 0x002fe200078e020e */
[----:B------:R-:W-:Y:S04]  /*2e60*/  BSSY B1, `(.L_x_67) ;  /* 0x0000006000017945 */ /* 0x000fe80003800000 */
[----:B------:R1:W-:Y:S01]  /*2e70*/  @!P1 STG.E.U8 desc[UR38][R4.64+0x18], R3 ;  /* 0x0000180304009986 */ /* 0x0003e2000c101126 */
[----:B------:R-:W-:Y:S05]  /*2e80*/  @P4 BRA `(.L_x_68) ;  /* 0x00000000000c4947 */ /* 0x000fea0003800000 */
[----:B------:R-:W1:Y:S02]  /*2e90*/  LDG.E.U8 R66, desc[UR38][R10.64+0x19] ;  /* 0x000019260a427981 */ /* 0x000e64000c1e1100 */
[----:B-1----:R-:W-:-:S05]  /*2ea0*/  PRMT R3, R66, 0x8880, RZ ;  /* 0x0000888042037816 */ /* 0x002fca00000000ff */
[----:B------:R-:W-:-:S07]  /*2eb0*/  IMAD R14, R3, R58, RZ ;  /* 0x0000003a030e7224 */ /* 0x000fce00078e02ff */
.L_x_68:
[----:B------:R-:W-:Y:S05]  /*2ec0*/  BSYNC B1 ;  /* 0x0000000000017941 */ /* 0x000fea0003800000 */
.L_x_67:
[----:B------:R-:W-:Y:S01]  /*2ed0*/  @!P4 IMAD R39, R39, R23, R14 ;  /* 0x000000172727c224 */ /* 0x000fe200078e020e */
[----:B------:R-:W-:Y:S04]  /*2ee0*/  BSSY B1, `(.L_x_69) ;  /* 0x0000006000017945 */ /* 0x000fe80003800000 */
[----:B------:R0:W-:Y:S01]  /*2ef0*/  @!P4 STG.E.U8 desc[UR38][R4.64+0x19], R39 ;  /* 0x000019270400c986 */ /* 0x0001e2000c101126 */
[----:B------:R-:W-:Y:S05]  /*2f00*/  @P5 BRA `(.L_x_70) ;  /* 0x00000000000c5947 */ /* 0x000fea0003800000 */
[----:B------:R-:W1:Y:S02]  /*2f10*/  LDG.E.U8 R66, desc[UR38][R8.64+0x20] ;  /* 0x0000202608427981 */ /* 0x000e64000c1e1100 */
[----:B-1----:R-:W-:-:S05]  /*2f20*/  PRMT R3, R66, 0x8880, RZ ;  /* 0x0000888042037816 */ /* 0x002fca00000000ff */
[----:B------:R-:W-:-:S07]  /*2f30*/  IMAD R14, R3, R58, RZ ;  /* 0x0000003a030e7224 */ /* 0x000fce00078e02ff */
.L_x_70:
[----:B------:R-:W-:Y:S05]  /*2f40*/  BSYNC B1 ;  /* 0x0000000000017941 */ /* 0x000fea0003800000 */
.L_x_69:
[----:B-1----:R-:W-:Y:S01]  /*2f50*/  @!P5 IMAD R3, R40, R23, R14 ;  /* 0x000000172803d224 */ /* 0x002fe200078e020e */
[----:B------:R-:W-:Y:S04]  /*2f60*/  BSSY B1, `(.L_x_71) ;  /* 0x0000006000017945 */ /* 0x000fe80003800000 */
[----:B------:R1:W-:Y:S01]  /*2f70*/  @!P5 STG.E.U8 desc[UR38][R6.64+0x20], R3 ;  /* 0x000020030600d986 */ /* 0x0003e2000c101126 */
[----:B------:R-:W-:Y:S05]  /*2f80*/  @P0 BRA `(.L_x_72) ;  /* 0x00000000000c0947 */ /* 0x000fea0003800000 */
[----:B------:R-:W1:Y:S02]  /*2f90*/  LDG.E.U8 R66, desc[UR38][R8.64+0x21] ;  /* 0x0000212608427981 */ /* 0x000e64000c1e1100 */
[----:B-1----:R-:W-:-:S05]  /*2fa0*/  PRMT R3, R66, 0x8880, RZ ;  /* 0x0000888042037816 */ /* 0x002fca00000000ff */
[----:B------:R-:W-:-:S07]  /*2fb0*/  IMAD R14, R3, R58, RZ ;  /* 0x0000003a030e7224 */ /* 0x000fce00078e02ff */
.L_x_72:
[----:B------:R-:W-:Y:S05]  /*2fc0*/  BSYNC B1 ;  /* 0x0000000000017941 */ /* 0x000fea0003800000 */
.L_x_71:
        /* <DEDUP_REMOVED lines=13> */
.L_x_74:
[----:B------:R-:W-:Y:S05]  /*30a0*/  BSYNC B1 ;  /* 0x0000000000017941 */ /* 0x000fea0003800000 */
.L_x_73:
[----:B-1----:R-:W-:Y:S01]  /*30b0*/  @!P3 IMAD R3, R42, R23, R14 ;  /* 0x000000172a03b224 */ /* 0x002fe200078e020e */
[----:B------:R-:W-:Y:S04]  /*30c0*/  BSSY B1, `(.L_x_75) ;  /* 0x0000006000017945 */ /* 0x000fe80003800000 */
[----:B------:R1:W-:Y:S01]  /*30d0*/  @!P3 STG.E.U8 desc[UR38][R4.64+0x20], R3 ;  /* 0x000020030400b986 */ /* 0x0003e2000c101126 */
[----:B------:R-:W-:Y:S05]  /*30e0*/  @P2 BRA `(.L_x_76) ;  /* 0x00000000000c2947 */ /* 0x000fea0003800000 */
[----:B------:R-:W1:Y:S02]  /*30f0*/  LDG.E.U8 R66, desc[UR38][R10.64+0x21] ;  /* 0x000021260a427981 */ /* 0x000e64000c1e1100 */
[----:B-1----:R-:W-:-:S05]  /*3100*/  PRMT R3, R66, 0x8880, RZ ;  /* 0x0000888042037816 */ /* 0x002fca00000000ff */
[----:B------:R-:W-:-:S07]  /*3110*/  IMAD R14, R3, R58, RZ ;  /* 0x0000003a030e7224 */ /* 0x000fce00078e02ff */
.L_x_76:
[----:B------:R-:W-:Y:S05]  /*3120*/  BSYNC B1 ;  /* 0x0000000000017941 */ /* 0x000fea0003800000 */
.L_x_75:
[----:B------:R-:W-:Y:S01]  /*3130*/  @!P2 IMAD R43, R43, R23, R14 ;  /* 0x000000172b2ba224 */ /* 0x000fe200078e020e */
[----:B------:R-:W-:Y:S04]  /*3140*/  BSSY B1, `(.L_x_77) ;  /* 0x0000006000017945 */ /* 0x000fe80003800000 */
[----:B------:R0:W-:Y:S01]  /*3150*/  @!P2 STG.E.U8 desc[UR38][R4.64+0x21], R43 ;  /* 0x0000212b0400a986 */ /* 0x0001e2000c101126 */
[----:B------:R-:W-:Y:S05]  /*3160*/  @P0 BRA `(.L_x_78) ;  /* 0x00000000000c0947 */ /* 0x000fea0003800000 */
[----:B------:R-:W1:Y:S02]  /*3170*/  LDG.E.U8 R66, desc[UR38][R8.64+0x28] ;  /* 0x0000282608427981 */ /* 0x000e64000c1e1100 */
[----:B-1----:R-:W-:-:S05]  /*3180*/  PRMT R3, R66, 0x8880, RZ ;  /* 0x0000888042037816 */ /* 0x002fca00000000ff */
[----:B------:R-:W-:-:S07]  /*3190*/  IMAD R14, R3, R58, RZ ;  /* 0x0000003a030e7224 */ /* 0x000fce00078e02ff */
.L_x_78:
[----:B------:R-:W-:Y:S05]  /*31a0*/  BSYNC B1 ;  /* 0x0000000000017941 */ /* 0x000fea0003800000 */
.L_x_77:
[----:B-1----:R-:W-:Y:S01]  /*31b0*/  @!P0 IMAD R3, R44, R23, R14 ;  /* 0x000000172c038224 */ /* 0x002fe200078e020e */
[----:B------:R-:W-:Y:S04]  /*31c0*/  BSSY B1, `(.L_x_79) ;  /* 0x0000006000017945 */ /* 0x000fe80003800000 */
[----:B------:R1:W-:Y:S01]  /*31d0*/  @!P0 STG.E.U8 desc[UR38][R6.64+0x28], R3 ;  /* 0x0000280306008986 */ /* 0x0003e2000c101126 */
[----:B------:R-:W-:Y:S05]  /*31e0*/  @P5 BRA `(.L_x_80) ;  /* 0x00000000000c5947 */ /* 0x000fea0003800000 */
[----:B------:R-:W1:Y:S02]  /*31f0*/  LDG.E.U8 R66, desc[UR38][R8.64+0x29] ;  /* 0x0000292608427981 */ /* 0x000e64000c1e1100 */
[----:B-1----:R-:W-:-:S05]  /*3200*/  PRMT R3, R66, 0x8880, RZ ;  /* 0x0000888042037816 */ /* 0x002fca00000000ff */
[----:B------:R-:W-:-:S07]  /*3210*/  IMAD R14, R3, R58, RZ ;  /* 0x0000003a030e7224 */ /* 0x000fce00078e02ff */
.L_x_80:
[----:B------:R-:W-:Y:S05]  /*3220*/  BSYNC B1 ;  /* 0x0000000000017941 */ /* 0x000fea0003800000 */
.L_x_79:
        /* <DEDUP_REMOVED lines=13> */
.L_x_82:
[----:B------:R-:W-:Y:S05]  /*3300*/  BSYNC B1 ;  /* 0x0000000000017941 */ /* 0x000fea0003800000 */
.L_x_81:
[----:B-1----:R-:W-:Y:S01]  /*3310*/  @!P4 IMAD R3, R46, R23, R14 ;  /* 0x000000172e03c224 */ /* 0x002fe200078e020e */
[----:B------:R-:W-:Y:S04]  /*3320*/  BSSY B1, `(.L_x_83) ;  /* 0x0000006000017945 */ /* 0x000fe80003800000 */
[----:B------:R1:W-:Y:S01]  /*3330*/  @!P4 STG.E.U8 desc[UR38][R4.64+0x28], R3 ;  /* 0x000028030400c986 */ /* 0x0003e2000c101126 */
[----:B------:R-:W-:Y:S05]  /*3340*/  @P1 BRA `(.L_x_84) ;  /* 0x00000000000c1947 */ /* 0x000fea0003800000 */
[----:B------:R-:W1:Y:S02]  /*3350*/  LDG.E.U8 R66, desc[UR38][R10.64+0x29] ;  /* 0x000029260a427981 */ /* 0x000e64000c1e1100 */
[----:B-1----:R-:W-:-:S05]  /*3360*/  PRMT R3, R66, 0x8880, RZ ;  /* 0x0000888042037816 */ /* 0x002fca00000000ff */
[----:B------:R-:W-:-:S07]  /*3370*/  IMAD R14, R3, R58, RZ ;  /* 0x0000003a030e7224 */ /* 0x000fce00078e02ff */
.L_x_84:
[----:B------:R-:W-:Y:S05]  /*3380*/  BSYNC B1 ;  /* 0x0000000000017941 */ /* 0x000fea0003800000 */
.L_x_83:
[----:B------:R-:W-:Y:S01]  /*3390*/  @!P1 IMAD R47, R47, R23, R14 ;  /* 0x000000172f2f9224 */ /* 0x000fe200078e020e */
[----:B------:R-:W-:Y:S04]  /*33a0*/  BSSY B1, `(.L_x_85) ;  /* 0x0000006000017945 */ /* 0x000fe80003800000 */
[----:B------:R0:W-:Y:S01]  /*33b0*/  @!P1 STG.E.U8 desc[UR38][R4.64+0x29], R47 ;  /* 0x0000292f04009986 */ /* 0x0001e2000c101126 */
[----:B------:R-:W-:Y:S05]  /*33c0*/  @P3 BRA `(.L_x_86) ;  /* 0x00000000000c3947 */ /* 0x000fea0003800000 */
[----:B------:R-:W1:Y:S02]  /*33d0*/  LDG.E.U8 R66, desc[UR38][R8.64+0x30] ;  /* 0x0000302608427981 */ /* 0x000e64000c1e1100 */
[----:B-1----:R-:W-:-:S05]  /*33e0*/  PRMT R3, R66, 0x8880, RZ ;  /* 0x0000888042037816 */ /* 0x002fca00000000ff */
[----:B------:R-:W-:-:S07]  /*33f0*/  IMAD R14, R3, R58, RZ ;  /* 0x0000003a030e7224 */ /* 0x000fce00078e02ff */
.L_x_86:
[----:B------:R-:W-:Y:S05]  /*3400*/  BSYNC B1 ;  /* 0x0000000000017941 */ /* 0x000fea0003800000 */
.L_x_85:
[----:B-1----:R-:W-:Y:S01]  /*3410*/  @!P3 IMAD R3, R48, R23, R14 ;  /* 0x000000173003b224 */ /* 0x002fe200078e020e */
[----:B------:R-:W-:Y:S04]  /*3420*/  BSSY B1, `(.L_x_87) ;  /* 0x0000006000017945 */ /* 0x000fe80003800000 */
[----:B------:R1:W-:Y:S01]  /*3430*/  @!P3 STG.E.U8 desc[UR38][R6.64+0x30], R3 ;  /* 0x000030030600b986 */ /* 0x0003e2000c101126 */
[----:B------:R-:W-:Y:S05]  /*3440*/  @P5 BRA `(.L_x_88) ;  /* 0x00000000000c5947 */ /* 0x000fea0003800000 */
[----:B------:R-:W1:Y:S02]  /*3450*/  LDG.E.U8 R66, desc[UR38][R8.64+0x31] ;  /* 0x0000312608427981 */ /* 0x000e64000c1e1100 */
[----:B-1----:R-:W-:-:S05]  /*3460*/  PRMT R3, R66, 0x8880, RZ ;  /* 0x0000888042037816 */ /* 0x002fca00000000ff */
[----:B------:R-:W-:-:S07]  /*3470*/  IMAD R14, R3, R58, RZ ;  /* 0x0000003a030e7224 */ /* 0x000fce00078e02ff */
.L_x_88:
[----:B------:R-:W-:Y:S05]  /*3480*/  BSYNC B1 ;  /* 0x0000000000017941 */ /* 0x000fea0003800000 */
.L_x_87:
        /* <DEDUP_REMOVED lines=9> */
[----:B------:R-:W-:Y:S01]  /*3520*/  ISETP.LT.OR P3, PT, R72, 0x9, !P3 ;  /* 0x000000094800780c */ /* 0x000fe20005f61670 */
[----:B------:R-:W-:-:S12]  /*3530*/  @P2 BRA `(.L_x_90) ;  /* 0x00000000000c2947 */ /* 0x000fd80003800000 */
[----:B------:R-:W1:Y:S02]  /*3540*/  LDG.E.U8 R66, desc[UR38][R10.64+0x30] ;  /* 0x000030260a427981 */ /* 0x000e64000c1e1100 */
[----:B-1----:R-:W-:-:S05]  /*3550*/  PRMT R3, R66, 0x8880, RZ ;  /* 0x0000888042037816 */ /* 0x002fca00000000ff */
[----:B------:R-:W-:-:S07]  /*3560*/  IMAD R14, R3, R58, RZ ;  /* 0x0000003a030e7224 */ /* 0x000fce00078e02ff */
.L_x_90:
[----:B------:R-:W-:Y:S05]  /*3570*/  BSYNC B1 ;  /* 0x0000000000017941 */ /* 0x000fea0003800000 */
.L_x_89:
[----:B-1----:R-:W-:Y:S01]  /*3580*/  @!P2 IMAD R3, R50, R23, R14 ;  /* 0x000000173203a224 */ /* 0x002fe200078e020e */
[----:B------:R-:W-:Y:S04]  /*3590*/  BSSY B1, `(.L_x_91) ;  /* 0x0000006000017945 */ /* 0x000fe80003800000 */
[----:B------:R1:W-:Y:S01]  /*35a0*/  @!P2 STG.E.U8 desc[UR38][R4.64+0x30], R3 ;  /* 0x000030030400a986 */ /* 0x0003e2000c101126 */
[----:B------:R-:W-:Y:S05]  /*35b0*/  @P0 BRA `(.L_x_92) ;  /* 0x00000000000c0947 */ /* 0x000fea0003800000 */
[----:B------:R-:W1:Y:S02]  /*35c0*/  LDG.E.U8 R66, desc[UR38][R10.64+0x31] ;  /* 0x000031260a427981 */ /* 0x000e64000c1e1100 */
[----:B-1----:R-:W-:-:S05]  /*35d0*/  PRMT R3, R66, 0x8880, RZ ;  /* 0x0000888042037816 */ /* 0x002fca00000000ff */
[----:B------:R-:W-:-:S07]  /*35e0*/  IMAD R14, R3, R58, RZ ;  /* 0x0000003a030e7224 */ /* 0x000fce00078e02ff */
.L_x_92:
[----:B------:R-:W-:Y:S05]  /*35f0*/  BSYNC B1 ;  /* 0x0000000000017941 */ /* 0x000fea0003800000 */
.L_x_91:
[----:B------:R-:W-:Y:S01]  /*3600*/  @!P0 IMAD R51, R51, R23, R14 ;  /* 0x0000001733338224 */ /* 0x000fe200078e020e */
[----:B------:R-:W-:Y:S04]  /*3610*/  BSSY B1, `(.L_x_93) ;  /* 0x0000006000017945 */ /* 0x000fe80003800000 */
[----:B------:R0:W-:Y:S01]  /*3620*/  @!P0 STG.E.U8 desc[UR38][R4.64+0x31], R51 ;  /* 0x0000313304008986 */ /* 0x0001e2000c101126 */
[----:B------:R-:W-:Y:S05]  /*3630*/  @P5 BRA `(.L_x_94) ;  /* 0x00000000000c5947 */ /* 0x000fea0003800000 */
[----:B------:R-:W1:Y:S02]  /*3640*/  LDG.E.U8 R66, desc[UR38][R8.64+0x38] ;  /* 0x0000382608427981 */ /* 0x000e64000c1e1100 */
[----:B-1----:R-:W-:-:S05]  /*3650*/  PRMT R3, R66, 0x8880, RZ ;  /* 0x0000888042037816 */ /* 0x002fca00000000ff */
[----:B------:R-:W-:-:S07]  /*3660*/  IMAD R14, R3, R58, RZ ;  /* 0x0000003a030e7224 */ /* 0x000fce00078e02ff */
.L_x_94:
[----:B------:R-:W-:Y:S05]  /*3670*/  BSYNC B1 ;  /* 0x0000000000017941 */ /* 0x000fea0003800000 */
.L_x_93:
[----:B-1----:R-:W-:Y:S01]  /*3680*/  @!P5 IMAD R3, R52, R23, R14 ;  /* 0x000000173403d224 */ /* 0x002fe200078e020e */
[----:B------:R-:W-:Y:S04]  /*3690*/  BSSY B1, `(.L_x_95) ;  /* 0x0000006000017945 */ /* 0x000fe80003800000 */
[----:B------:R1:W-:Y:S01]  /*36a0*/  @!P5 STG.E.U8 desc[UR38][R6.64+0x38], R3 ;  /* 0x000038030600d986 */ /* 0x0003e2000c101126 */
[----:B------:R-:W-:Y:S05]  /*36b0*/  @P4 BRA `(.L_x_96) ;  /* 0x00000000000c4947 */ /* 0x000fea0003800000 */
[----:B------:R-:W1:Y:S02]  /*36c0*/  LDG.E.U8 R66, desc[UR38][R8.64+0x39] ;  /* 0x0000392608427981 */ /* 0x000e64000c1e1100 */
[----:B-1----:R-:W-:-:S05]  /*36d0*/  PRMT R3, R66, 0x8880, RZ ;  /* 0x0000888042037816 */ /* 0x002fca00000000ff */
[----:B------:R-:W-:-:S07]  /*36e0*/  IMAD R14, R3, R58, RZ ;  /* 0x0000003a030e7224 */ /* 0x000fce00078e02ff */
.L_x_96:
[----:B------:R-:W-:Y:S05]  /*36f0*/  BSYNC B1 ;  /* 0x0000000000017941 */ /* 0x000fea0003800000 */
.L_x_95:
[----:B------:R-:W-:Y:S01]  /*3700*/  @!P4 IMAD R53, R53, R23, R14 ;  /* 0x000000173535c224 */ /* 0x000fe200078e020e */
[----:B------:R-:W-:Y:S04]  /*3710*/  BSSY B1, `(.L_x_97) ;  /* 0x0000006000017945 */ /* 0x000fe80003800000 */
[----:B------:R0:W-:Y:S01]  /*3720*/  @!P4 STG.E.U8 desc[UR38][R6.64+0x39], R53 ;  /* 0x000039350600c986 */ /* 0x0001e2000c101126 */
[----:B------:R-:W-:Y:S05]  /*3730*/  @P3 BRA `(.L_x_98) ;  /* 0x00000000000c3947 */ /* 0x000fea0003800000 */
[----:B------:R-:W1:Y:S02]  /*3740*/  LDG.E.U8 R66, desc[UR38][R10.64+0x38] ;  /* 0x000038260a427981 */ /* 0x000e64000c1e1100 */
[----:B-1----:R-:W-:-:S05]  /*3750*/  PRMT R3, R66, 0x8880, RZ ;  /* 0x0000888042037816 */ /* 0x002fca00000000ff */
[----:B------:R-:W-:-:S07]  /*3760*/  IMAD R14, R3, R58, RZ ;  /* 0x0000003a030e7224 */ /* 0x000fce00078e02ff */
.L_x_98:
[----:B------:R-:W-:Y:S05]  /*3770*/  BSYNC B1 ;  /* 0x0000000000017941 */ /* 0x000fea0003800000 */
.L_x_97:
[----:B-1----:R-:W-:Y:S01]  /*3780*/  @!P3 IMAD R3, R54, R23, R14 ;  /* 0x000000173603b224 */ /* 0x002fe200078e020e */
[----:B------:R-:W-:Y:S01]  /*3790*/  ISETP.LT.OR P1, PT, R72, 0x9, !P1 ;  /* 0x000000094800780c */ /* 0x000fe20004f21670 */
[----:B------:R-:W-:Y:S03]  /*37a0*/  BSSY B1, `(.L_x_99) ;  /* 0x0000006000017945 */ /* 0x000fe60003800000 */
[----:B------:R1:W-:Y:S09]  /*37b0*/  @!P3 STG.E.U8 desc[UR38][R4.64+0x38], R3 ;  /* 0x000038030400b986 */ /* 0x0003f2000c101126 */
[----:B------:R-:W-:Y:S05]  /*37c0*/  @P1 BRA `(.L_x_100) ;  /* 0x00000000000c1947 */ /* 0x000fea0003800000 */
[----:B------:R-:W1:Y:S02]  /*37d0*/  LDG.E.U8 R66, desc[UR38][R10.64+0x39] ;  /* 0x000039260a427981 */ /* 0x000e64000c1e1100 */
[----:B-1----:R-:W-:-:S05]  /*37e0*/  PRMT R3, R66, 0x8880, RZ ;  /* 0x0000888042037816 */ /* 0x002fca00000000ff */
[----:B------:R-:W-:-:S07]  /*37f0*/  IMAD R14, R3, R58, RZ ;  /* 0x0000003a030e7224 */ /* 0x000fce00078e02ff */
.L_x_100:
[----:B------:R-:W-:Y:S05]  /*3800*/  BSYNC B1 ;  /* 0x0000000000017941 */ /* 0x000fea0003800000 */
.L_x_99:
[----:B------:R-:W-:Y:S01]  /*3810*/  IMAD R55, R55, R23, R14 ;  /* 0x0000001737377224 */ /* 0x000fe200078e020e */
[----:B------:R-:W-:Y:S06]  /*3820*/  @P1 BRA `(.L_x_101) ;  /* 0x0000000400c81947 */ /* 0x000fec0003800000 */
[----:B------:R0:W-:Y:S01]  /*3830*/  STG.E.U8 desc[UR38][R4.64+0x39], R55 ;  /* 0x0000393704007986 */ /* 0x0001e2000c101126 */
[----:B------:R-:W-:Y:S05]  /*3840*/  BRA `(.L_x_101) ;  /* 0x0000000400c07947 */ /* 0x000fea0003800000 */
.L_x_36:
[C---:B------:R-:W-:Y:S02]  /*3850*/  ISETP.GE.AND P1, PT, R73.reuse, 0x1, PT ;  /* 0x000000014900780c */ /* 0x040fe40003f26270 */
[----:B------:R-:W-:Y:S02]  /*3860*/  ISETP.GE.AND P0, PT, R73, 0x2, PT ;  /* 0x000000024900780c */ /* 0x000fe40003f06270 */
[C---:B------:R-:W-:Y:S02]  /*3870*/  ISETP.LT.OR P4, PT, R72.reuse, 0x1, !P1 ;  /* 0x000000014800780c */ /* 0x040fe40004f81670 */
[C---:B------:R-:W-:Y:S02]  /*3880*/  ISETP.LT.OR P5, PT, R72.reuse, 0x1, !P0 ;  /* 0x000000014800780c */ /* 0x040fe400047a1670 */
[C---:B------:R-:W-:Y:S02]  /*3890*/  ISETP.LT.OR P1, PT, R72.reuse, 0x9, !P1 ;  /* 0x000000094800780c */ /* 0x040fe40004f21670 */
[----:B------:R-:W-:-:S02]  /*38a0*/  ISETP.LT.OR P0, PT, R72, 0x9, !P0 ;  /* 0x000000094800780c */ /* 0x000fc40004701670 */
[C---:B------:R-:W-:Y:S02]  /*38b0*/  ISETP.GE.AND P3, PT, R73.reuse, 0x9, PT ;  /* 0x000000094900780c */ /* 0x040fe40003f66270 */
[----:B------:R-:W-:-:S03]  /*38c0*/  ISETP.GE.AND P2, PT, R73, 0xa, PT ;  /* 0x0000000a4900780c */ /* 0x000fc60003f46270 */
[-C--:B------:R-:W-:Y:S02]  /*38d0*/  @!P4 IMAD R3, R24, R23.reuse, RZ ;  /* 0x000000171803c224 */ /* 0x080fe400078e02ff */
[-C--:B------:R-:W-:Y:S02]  /*38e0*/  @!P5 IMAD R25, R25, R23.reuse, RZ ;  /* 0x000000171919d224 */ /* 0x080fe400078e02ff */
[-C--:B------:R-:W-:Y:S01]  /*38f0*/  @!P1 IMAD R9, R26, R23.reuse, RZ ;  /* 0x000000171a099224 */ /* 0x080fe200078e02ff */
[----:B------:R0:W-:Y:S01]  /*3900*/  @!P4 STG.E.U8 desc[UR38][R6.64], R3 ;  /* 0x000000030600c986 */ /* 0x0001e2000c101126 */
[C---:B------:R-:W-:Y:S01]  /*3910*/  ISETP.LT.OR P4, PT, R72.reuse, 0x1, !P3 ;  /* 0x000000014800780c */ /* 0x040fe20005f81670 */
[----:B------:R-:W-:Y:S02]  /*3920*/  @!P0 IMAD R27, R27, R23, RZ ;  /* 0x000000171b1b8224 */ /* 0x000fe400078e02ff */
[----:B------:R-:W-:Y:S01]  /*3930*/  @!P5 STG.E.U8 desc[UR38][R6.64+0x1], R25 ;  /* 0x000001190600d986 */ /* 0x000fe2000c101126 */
[----:B------:R-:W-:-:S02]  /*3940*/  ISETP.LT.OR P5, PT, R72, 0x1, !P2 ;  /* 0x000000014800780c */ /* 0x000fc400057a1670 */
[C---:B------:R-:W-:Y:S01]  /*3950*/  ISETP.LT.OR P2, PT, R72.reuse, 0x9, !P2 ;  /* 0x000000094800780c */ /* 0x040fe20005741670 */
[----:B------:R1:W-:Y:S01]  /*3960*/  @!P1 STG.E.U8 desc[UR38][R4.64], R9 ;  /* 0x0000000904009986 */ /* 0x0003e2000c101126 */
[----:B------:R-:W-:Y:S02]  /*3970*/  ISETP.LT.OR P1, PT, R72, 0x9, !P3 ;  /* 0x000000094800780c */ /* 0x000fe40005f21670 */
[C---:B------:R-:W-:Y:S01]  /*3980*/  ISETP.GE.AND P3, PT, R73.reuse, 0x11, PT ;  /* 0x000000114900780c */ /* 0x040fe20003f66270 */
[----:B------:R-:W-:Y:S01]  /*3990*/  @!P0 STG.E.U8 desc[UR38][R4.64+0x1], R27 ;  /* 0x0000011b04008986 */ /* 0x000fe2000c101126 */
[----:B------:R-:W-:Y:S01]  /*39a0*/  ISETP.GE.AND P0, PT, R73, 0x12, PT ;  /* 0x000000124900780c */ /* 0x000fe20003f06270 */
[----:B------:R-:W-:-:S04]  /*39b0*/  @!P4 IMAD R11, R28, R23, RZ ;  /* 0x000000171c0bc224 */ /* 0x000fc800078e02ff */
[-C--:B------:R-:W-:Y:S01]  /*39c0*/  @!P5 IMAD R29, R29, R23.reuse, RZ ;  /* 0x000000171d1dd224 */ /* 0x080fe200078e02ff */
[----:B------:R-:W-:Y:S01]  /*39d0*/  @!P4 STG.E.U8 desc[UR38][R6.64+0x8], R11 ;  /* 0x0000080b0600c986 */ /* 0x000fe2000c101126 */
[C---:B------:R-:W-:Y:S01]  /*39e0*/  ISETP.LT.OR P4, PT, R72.reuse, 0x1, !P3 ;  /* 0x000000014800780c */ /* 0x040fe20005f81670 */
[-C--:B------:R-:W-:Y:S02]  /*39f0*/  @!P2 IMAD R31, R31, R23.reuse, RZ ;  /* 0x000000171f1fa224 */ /* 0x080fe400078e02ff */
[----:B------:R-:W-:Y:S01]  /*3a00*/  @!P5 STG.E.U8 desc[UR38][R6.64+0x9], R29 ;  /* 0x0000091d0600d986 */ /* 0x000fe2000c101126 */
[----:B------:R-:W-:Y:S01]  /*3a10*/  ISETP.LT.OR P5, PT, R72, 0x1, !P0 ;  /* 0x000000014800780c */ /* 0x000fe200047a1670 */
[----:B0-----:R-:W-:Y:S01]  /*3a20*/  @!P1 IMAD R3, R30, R23, RZ ;  /* 0x000000171e039224 */ /* 0x001fe200078e02ff */
[----:B------:R-:W-:Y:S01]  /*3a30*/  ISETP.LT.OR P0, PT, R72, 0x9, !P0 ;  /* 0x000000094800780c */ /* 0x000fe20004701670 */
[----:B------:R-:W-:Y:S01]  /*3a40*/  @!P2 STG.E.U8 desc[UR38][R4.64+0x9], R31 ;  /* 0x0000091f0400a986 */ /* 0x000fe2000c101126 */
[----:B------:R-:W-:-:S03]  /*3a50*/  ISETP.GE.AND P2, PT, R73, 0x19, PT ;  /* 0x000000194900780c */ /* 0x000fc60003f46270 */
[----:B------:R0:W-:Y:S01]  /*3a60*/  @!P1 STG.E.U8 desc[UR38][R4.64+0x8], R3 ;  /* 0x0000080304009986 */ /* 0x0001e2000c101126 */
[----:B------:R-:W-:Y:S01]  /*3a70*/  ISETP.LT.OR P1, PT, R72, 0x9, !P3 ;  /* 0x000000094800780c */ /* 0x000fe20005f21670 */
[----:B-1----:R-:W-:Y:S01]  /*3a80*/  @!P4 IMAD R9, R32, R23, RZ ;  /* 0x000000172009c224 */ /* 0x002fe200078e02ff */
[----:B------:R-:W-:-:S03]  /*3a90*/  ISETP.GE.AND P3, PT, R73, 0x1a, PT ;  /* 0x0000001a4900780c */ /* 0x000fc60003f66270 */
[-C--:B------:R-:W-:Y:S01]  /*3aa0*/  @!P5 IMAD R33, R33, R23.reuse, RZ ;  /* 0x000000172121d224 */ /* 0x080fe200078e02ff */
[----:B------:R-:W-:Y:S01]  /*3ab0*/  @!P4 STG.E.U8 desc[UR38][R6.64+0x10], R9 ;  /* 0x000010090600c986 */ /* 0x000fe2000c101126 */
[C---:B------:R-:W-:Y:S01]  /*3ac0*/  ISETP.LT.OR P4, PT, R72.reuse, 0x1, !P3 ;  /* 0x000000014800780c */ /* 0x040fe20005f81670 */
[-C--:B------:R-:W-:Y:S01]  /*3ad0*/  @!P0 IMAD R35, R35, R23.reuse, RZ ;  /* 0x0000001723238224 */ /* 0x080fe200078e02ff */
[C---:B------:R-:W-:Y:S01]  /*3ae0*/  ISETP.LT.OR P3, PT, R72.reuse, 0x9, !P3 ;  /* 0x000000094800780c */ /* 0x040fe20005f61670 */
[----:B------:R-:W-:Y:S01]  /*3af0*/  @!P5 STG.E.U8 desc[UR38][R6.64+0x11], R33 ;  /* 0x000011210600d986 */ /* 0x000fe2000c101126 */
[----:B------:R-:W-:Y:S02]  /*3b00*/  ISETP.LT.OR P5, PT, R72, 0x1, !P2 ;  /* 0x000000014800780c */ /* 0x000fe400057a1670 */
[----:B0-----:R-:W-:Y:S01]  /*3b10*/  @!P1 IMAD R3, R34, R23, RZ ;  /* 0x0000001722039224 */ /* 0x001fe200078e02ff */
[----:B------:R-:W-:Y:S01]  /*3b20*/  @!P0 STG.E.U8 desc[UR38][R4.64+0x11], R35 ;  /* 0x0000112304008986 */ /* 0x000fe2000c101126 */
[----:B------:R-:W-:-:S02]  /*3b30*/  ISETP.LT.OR P2, PT, R72, 0x9, !P2 ;  /* 0x000000094800780c */ /* 0x000fc40005741670 */
[C---:B------:R-:W-:Y:S01]  /*3b40*/  ISETP.GE.AND P0, PT, R73.reuse, 0x21, PT ;  /* 0x000000214900780c */ /* 0x040fe20003f06270 */
[----:B------:R0:W-:Y:S01]  /*3b50*/  @!P1 STG.E.U8 desc[UR38][R4.64+0x10], R3 ;  /* 0x0000100304009986 */ /* 0x0001e2000c101126 */
[----:B------:R-:W-:Y:S01]  /*3b60*/  ISETP.GE.AND P1, PT, R73, 0x22, PT ;  /* 0x000000224900780c */ /* 0x000fe20003f26270 */
[-C--:B------:R-:W-:Y:S02]  /*3b70*/  @!P4 IMAD R37, R37, R23.reuse, RZ ;  /* 0x000000172525c224 */ /* 0x080fe400078e02ff */
[-C--:B------:R-:W-:Y:S02]  /*3b80*/  @!P3 IMAD R39, R39, R23.reuse, RZ ;  /* 0x000000172727b224 */ /* 0x080fe400078e02ff */
[-C--:B------:R-:W-:Y:S01]  /*3b90*/  @!P5 IMAD R11, R36, R23.reuse, RZ ;  /* 0x00000017240bd224 */ /* 0x080fe200078e02ff */
[----:B------:R-:W-:Y:S01]  /*3ba0*/  @!P4 STG.E.U8 desc[UR38][R6.64+0x19], R37 ;  /* 0x000019250600c986 */ /* 0x000fe2000c101126 */
[C---:B------:R-:W-:Y:S02]  /*3bb0*/  ISETP.LT.OR P4, PT, R72.reuse, 0x1, !P0 ;  /* 0x000000014800780c */ /* 0x040fe40004781670 */
[C---:B------:R-:W-:Y:S01]  /*3bc0*/  ISETP.LT.OR P0, PT, R72.reuse, 0x9, !P0 ;  /* 0x000000094800780c */ /* 0x040fe20004701670 */
[----:B------:R-:W-:Y:S01]  /*3bd0*/  @!P5 STG.E.U8 desc[UR38][R6.64+0x18], R11 ;  /* 0x0000180b0600d986 */ /* 0x000fe2000c101126 */
[----:B------:R-:W-:Y:S01]  /*3be0*/  ISETP.LT.OR P5, PT, R72, 0x1, !P1 ;  /* 0x000000014800780c */ /* 0x000fe20004fa1670 */
[----:B0-----:R-:W-:Y:S01]  /*3bf0*/  @!P2 IMAD R3, R38, R23, RZ ;  /* 0x000000172603a224 */ /* 0x001fe200078e02ff */
[----:B------:R-:W-:Y:S01]  /*3c00*/  ISETP.LT.OR P1, PT, R72, 0x9, !P1 ;  /* 0x000000094800780c */ /* 0x000fe20004f21670 */
[----:B------:R-:W-:Y:S01]  /*3c10*/  @!P3 STG.E.U8 desc[UR38][R4.64+0x19], R39 ;  /* 0x000019270400b986 */ /* 0x000fe2000c101126 */
[----:B------:R-:W-:-:S03]  /*3c20*/  ISETP.GE.AND P3, PT, R73, 0x29, PT ;  /* 0x000000294900780c */ /* 0x000fc60003f66270 */
[----:B------:R0:W-:Y:S01]  /*3c30*/  @!P2 STG.E.U8 desc[UR38][R4.64+0x18], R3 ;  /* 0x000018030400a986 */ /* 0x0001e2000c101126 */
[----:B------:R-:W-:Y:S01]  /*3c40*/  ISETP.GE.AND P2, PT, R73, 0x2a, PT ;  /* 0x0000002a4900780c */ /* 0x000fe20003f46270 */
[----:B------:R-:W-:-:S04]  /*3c50*/  @!P4 IMAD R9, R40, R23, RZ ;  /* 0x000000172809c224 */ /* 0x000fc800078e02ff */
[-C--:B------:R-:W-:Y:S01]  /*3c60*/  @!P5 IMAD R41, R41, R23.reuse, RZ ;  /* 0x000000172929d224 */ /* 0x080fe200078e02ff */
[----:B------:R-:W-:Y:S01]  /*3c70*/  @!P4 STG.E.U8 desc[UR38][R6.64+0x20], R9 ;  /* 0x000020090600c986 */ /* 0x000fe2000c101126 */
[C---:B------:R-:W-:Y:S01]  /*3c80*/  ISETP.LT.OR P4, PT, R72.reuse, 0x1, !P3 ;  /* 0x000000014800780c */ /* 0x040fe20005f81670 */
[-C--:B------:R-:W-:Y:S01]  /*3c90*/  @!P1 IMAD R43, R43, R23.reuse, RZ ;  /* 0x000000172b2b9224 */ /* 0x080fe200078e02ff */
        /* <DEDUP_REMOVED lines=25> */
[----:B------:R1:W-:Y:S01]  /*3e30*/  @!P4 STG.E.U8 desc[UR38][R6.64+0x30], R9 ;  /* 0x000030090600c986 */ /* 0x0003e2000c101126 */
[C---:B------:R-:W-:Y:S01]  /*3e40*/  ISETP.LT.OR P4, PT, R72.reuse, 0x1, !P2 ;  /* 0x000000014800780c */ /* 0x040fe20005781670 */
[-C--:B------:R-:W-:Y:S01]  /*3e50*/  @!P0 IMAD R51, R51, R23.reuse, RZ ;  /* 0x0000001733338224 */ /* 0x080fe200078e02ff */
[C---:B------:R-:W-:Y:S01]  /*3e60*/  ISETP.LT.OR P2, PT, R72.reuse, 0x9, !P2 ;  /* 0x000000094800780c */ /* 0x040fe20005741670 */
[----:B------:R2:W-:Y:S01]  /*3e70*/  @!P5 STG.E.U8 desc[UR38][R6.64+0x31], R49 ;  /* 0x000031310600d986 */ /* 0x0005e2000c101126 */
[----:B------:R-:W-:Y:S01]  /*3e80*/  ISETP.LT.OR P5, PT, R72, 0x1, !P3 ;  /* 0x000000014800780c */ /* 0x000fe20005fa1670 */
[-C--:B0-----:R-:W-:Y:S01]  /*3e90*/  @!P1 IMAD R3, R50, R23.reuse, RZ ;  /* 0x0000001732039224 */ /* 0x081fe200078e02ff */
[----:B------:R-:W-:Y:S01]  /*3ea0*/  ISETP.LT.OR P3, PT, R72, 0x9, !P3 ;  /* 0x000000094800780c */ /* 0x000fe20005f61670 */
[----:B------:R2:W-:Y:S04]  /*3eb0*/  @!P0 STG.E.U8 desc[UR38][R4.64+0x31], R51 ;  /* 0x0000313304008986 */ /* 0x0005e8000c101126 */
[----:B------:R2:W-:Y:S02]  /*3ec0*/  @!P1 STG.E.U8 desc[UR38][R4.64+0x30], R3 ;  /* 0x0000300304009986 */ /* 0x0005e4000c101126 */
[----:B------:R-:W-:-:S02]  /*3ed0*/  @!P4 IMAD R11, R52, R23, RZ ;  /* 0x00000017340bc224 */ /* 0x000fc400078e02ff */
[-C--:B-1----:R-:W-:Y:S02]  /*3ee0*/  @!P2 IMAD R9, R54, R23.reuse, RZ ;  /* 0x000000173609a224 */ /* 0x082fe400078e02ff */
[-C--:B------:R-:W-:Y:S01]  /*3ef0*/  @!P5 IMAD R53, R53, R23.reuse, RZ ;  /* 0x000000173535d224 */ /* 0x080fe200078e02ff */
[----:B------:R2:W-:Y:S01]  /*3f00*/  @!P4 STG.E.U8 desc[UR38][R6.64+0x38], R11 ;  /* 0x0000380b0600c986 */ /* 0x0005e2000c101126 */
[----:B------:R-:W-:-:S03]  /*3f10*/  @!P3 IMAD R55, R55, R23, RZ ;  /* 0x000000173737b224 */ /* 0x000fc600078e02ff */
[----:B------:R2:W-:Y:S04]  /*3f20*/  @!P5 STG.E.U8 desc[UR38][R6.64+0x39], R53 ;  /* 0x000039350600d986 */ /* 0x0005e8000c101126 */
[----:B------:R2:W-:Y:S04]  /*3f30*/  @!P2 STG.E.U8 desc[UR38][R4.64+0x38], R9 ;  /* 0x000038090400a986 */ /* 0x0005e8000c101126 */
[----:B------:R2:W-:Y:S02]  /*3f40*/  @!P3 STG.E.U8 desc[UR38][R4.64+0x39], R55 ;  /* 0x000039370400b986 */ /* 0x0005e4000c101126 */
.L_x_101:
[----:B------:R-:W-:Y:S05]  /*3f50*/  BSYNC B0 ;  /* 0x0000000000007941 */ /* 0x000fea0003800000 */
.L_x_35:
[----:B------:R-:W-:Y:S01]  /*3f60*/  IADD3 R16, P0, R16, UR36, RZ ;  /* 0x0000002410107c10 */ /* 0x000fe2000ff1e0ff */
[----:B------:R-:W-:Y:S01]  /*3f70*/  ULDC.64 UR4, c[0x0][0x650] ;  /* 0x0001940000047ab9 */ /* 0x000fe20000000a00 */
[----:B-12---:R-:W-:Y:S01]  /*3f80*/  PRMT R3, RZ, 0x7610, R3 ;  /* 0x00007610ff037816 */ /* 0x006fe20000000003 */
[----:B------:R-:W-:Y:S01]  /*3f90*/  IMAD.MOV.U32 R68, RZ, RZ, -0x1 ;  /* 0xffffffffff447424 */ /* 0x000fe200078e00ff */
[----:B------:R-:W-:Y:S01]  /*3fa0*/  IADD3.X R17, R17, UR42, RZ, P0, !PT ;  /* 0x0000002a11117c10 */ /* 0x000fe200087fe4ff */
[----:B------:R-:W-:Y:S01]  /*3fb0*/  IMAD.MOV.U32 R67, RZ, RZ, -0x1 ;  /* 0xffffffffff437424 */ /* 0x000fe200078e00ff */
[----:B------:R-:W-:-:S04]  /*3fc0*/  ISETP.GE.U32.AND P0, PT, R16, UR4, PT ;  /* 0x0000000410007c0c */ /* 0x000fc8000bf06070 */
[----:B------:R-:W-:-:S13]  /*3fd0*/  ISETP.GE.U32.AND.EX P0, PT, R17, UR5, PT, P0 ;  /* 0x0000000511007c0c */ /* 0x000fda000bf06100 */
[----:B------:R-:W-:Y:S05]  /*3fe0*/  @P0 BRA `(.L_x_102) ;  /* 0x00000004004c0947 */ /* 0x000fea0003800000 */
[----:B------:R-:W1:Y:S01]  /*3ff0*/  LDC.64 R10, c[0x0][0x628] ;  /* 0x00018a00ff0a7b82 */ /* 0x000e620000000a00 */
[----:B------:R-:W2:Y:S01]  /*4000*/  S2R R12, SR_CTAID.X ;  /* 0x00000000000c7919 */ /* 0x000ea20000002500 */
[----:B0-----:R-:W-:Y:S02]  /*4010*/  IMAD.MOV.U32 R8, RZ, RZ, R16 ;  /* 0x000000ffff087224 */ /* 0x001fe400078e0010 */
[----:B------:R-:W-:Y:S01]  /*4020*/  IMAD.MOV.U32 R9, RZ, RZ, R17 ;  /* 0x000000ffff097224 */ /* 0x000fe200078e0011 */
[----:B------:R-:W0:Y:S03]  /*4030*/  S2R R20, SR_CTAID.Y ;  /* 0x0000000000147919 */ /* 0x000e260000002600 */
[----:B------:R-:W0:Y:S08]  /*4040*/  LDC R0, c[0x0][0x630] ;  /* 0x00018c00ff007b82 */ /* 0x000e300000000800 */
[----:B------:R-:W0:Y:S01]  /*4050*/  LDC.64 R14, c[0x0][0x620] ;  /* 0x00018800ff0e7b82 */ /* 0x000e220000000a00 */
[----:B-1----:R-:W-:-:S04]  /*4060*/  ISETP.NE.U32.AND P0, PT, R10, RZ, PT ;  /* 0x000000ff0a00720c */ /* 0x002fc80003f05070 */
[----:B------:R-:W-:-:S13]  /*4070*/  ISETP.NE.AND.EX P0, PT, R11, RZ, PT, P0 ;  /* 0x000000ff0b00720c */ /* 0x000fda0003f05300 */
[----:B0-2---:R-:W-:Y:S05]  /*4080*/  @!P0 BRA `(.L_x_103) ;  /* 0x0000000000288947 */ /* 0x005fea0003800000 */
[----:B------:R-:W0:Y:S02]  /*4090*/  LDC R3, c[0x0][0x634] ;  /* 0x00018d00ff037b82 */ /* 0x000e240000000800 */
[----:B0-----:R-:W-:-:S05]  /*40a0*/  IADD3 R3, P0, R16, R3, RZ ;  /* 0x0000000310037210 */ /* 0x001fca0007f1e0ff */
[----:B------:R-:W-:-:S04]  /*40b0*/  IMAD.X R13, RZ, RZ, R17, P0 ;  /* 0x000000ffff0d7224 */ /* 0x000fc800000e0611 */
[----:B---3--:R-:W-:-:S04]  /*40c0*/  IMAD.WIDE.U32 R4, R13, R10, RZ ;  /* 0x0000000a0d047225 */ /* 0x008fc800078e00ff */
[----:B----4-:R-:W-:-:S04]  /*40d0*/  IMAD.WIDE.U32 R6, P0, R3, R11, R4 ;  /* 0x0000000b03067225 */ /* 0x010fc80007800004 */
[----:B------:R-:W-:-:S04]  /*40e0*/  IMAD.WIDE.U32 R4, R3, R10, RZ ;  /* 0x0000000a03047225 */ /* 0x000fc800078e00ff */
[----:B------:R-:W-:Y:S01]  /*40f0*/  IMAD.X R9, RZ, RZ, RZ, P0 ;  /* 0x000000ffff097224 */ /* 0x000fe200000e06ff */
[----:B------:R-:W-:Y:S01]  /*4100*/  IADD3 RZ, P0, R5, R6, RZ ;  /* 0x0000000605ff7210 */ /* 0x000fe20007f1e0ff */
[----:B------:R-:W-:-:S04]  /*4110*/  IMAD.MOV.U32 R8, RZ, RZ, R7 ;  /* 0x000000ffff087224 */ /* 0x000fc800078e0007 */
[----:B------:R-:W-:-:S08]  /*4120*/  IMAD.WIDE.U32.X R8, R13, R11, R8, P0 ;  /* 0x0000000b0d087225 */ /* 0x000fd000000e0408 */
.L_x_103:
[-CC-:B------:R-:W-:Y:S01]  /*4130*/  SHF.R.U64 R67, R8, R0.reuse, R9.reuse ;  /* 0x0000000008437219 */ /* 0x180fe20000001209 */
[----:B---3--:R-:W0:Y:S01]  /*4140*/  LDC.64 R26, c[0x0][0x640] ;  /* 0x00019000ff1a7b82 */ /* 0x008e220000000a00 */
[----:B------:R-:W-:Y:S01]  /*4150*/  SHF.R.U32.HI R0, RZ, R0, R9 ;  /* 0x00000000ff007219 */ /* 0x000fe20000011609 */
[----:B------:R-:W-:Y:S01]  /*4160*/  ULDC UR4, c[0x0][0x150] ;  /* 0x0000540000047ab9 */ /* 0x000fe20000000800 */
[----:B------:R-:W-:Y:S02]  /*4170*/  IADD3 R3, P0, RZ, -R67, RZ ;  /* 0x80000043ff037210 */ /* 0x000fe40007f1e0ff */
[----:B----4-:R-:W-:-:S03]  /*4180*/  I2FP.F32.U32 R7, R12 ;  /* 0x0000000c00077245 */ /* 0x010fc60000201000 */
[----:B------:R-:W1:Y:S01]  /*4190*/  LDC R6, c[0x0][0x618] ;  /* 0x00018600ff067b82 */ /* 0x000e620000000800 */
[----:B------:R-:W-:Y:S02]  /*41a0*/  IMAD.X R5, RZ, RZ, ~R0, P0 ;  /* 0x000000ffff057224 */ /* 0x000fe400000e0e00 */
[----:B------:R-:W-:Y:S01]  /*41b0*/  FMUL R7, R7, UR4 ;  /* 0x0000000407077c20 */ /* 0x000fe20008400000 */
[----:B------:R-:W-:Y:S01]  /*41c0*/  ULDC UR4, c[0x0][0x154] ;  /* 0x0000550000047ab9 */ /* 0x000fe20000000800 */
[-C--:B------:R-:W-:Y:S02]  /*41d0*/  IMAD R0, R5, R14.reuse, RZ ;  /* 0x0000000e05007224 */ /* 0x080fe400078e02ff */
[C---:B------:R-:W-:Y:S01]  /*41e0*/  IMAD.WIDE.U32 R4, R3.reuse, R14, R16 ;  /* 0x0000000e03047225 */ /* 0x040fe200078e0010 */
[----:B------:R-:W2:Y:S01]  /*41f0*/  LDC R8, c[0x0][0x608] ;  /* 0x00018200ff087b82 */ /* 0x000ea20000000800 */
[----:B------:R-:W3:Y:S02]  /*4200*/  F2I.U32.TRUNC.NTZ R7, R7 ;  /* 0x0000000700077305 */ /* 0x000ee4000020f000 */
[----:B------:R-:W-:Y:S01]  /*4210*/  IMAD R3, R3, R15, R0 ;  /* 0x0000000f03037224 */ /* 0x000fe200078e0200 */
[----:B------:R-:W-:-:S03]  /*4220*/  I2FP.F32.U32 R0, R20 ;  /* 0x0000001400007245 */ /* 0x000fc60000201000 */
[----:B------:R-:W-:Y:S01]  /*4230*/  IMAD.IADD R3, R5, 0x1, R3 ;  /* 0x0000000105037824 */ /* 0x000fe200078e0203 */
[----:B------:R-:W4:Y:S01]  /*4240*/  LDC R11, c[0x0][0x658] ;  /* 0x00019600ff0b7b82 */ /* 0x000f220000000800 */
[----:B0-----:R-:W-:-:S04]  /*4250*/  ISETP.NE.U32.AND P0, PT, R26, RZ, PT ;  /* 0x000000ff1a00720c */ /* 0x001fc80003f05070 */
[----:B------:R-:W-:-:S03]  /*4260*/  ISETP.NE.AND.EX P0, PT, R27, RZ, PT, P0 ;  /* 0x000000ff1b00720c */ /* 0x000fc60003f05300 */
[----:B------:R-:W0:Y:S01]  /*4270*/  LDC R9, c[0x0][0x144] ;  /* 0x00005100ff097b82 */ /* 0x000e220000000800 */
[-C--:B-1----:R-:W-:Y:S01]  /*4280*/  SHF.R.U64 R10, R4, R6.reuse, R3 ;  /* 0x00000006040a7219 */ /* 0x082fe20000001203 */
[----:B---3--:R-:W-:Y:S01]  /*4290*/  IMAD.MOV R7, RZ, RZ, -R7 ;  /* 0x000000ffff077224 */ /* 0x008fe200078e0a07 */
[----:B------:R-:W-:Y:S01]  /*42a0*/  SHF.R.U32.HI R3, RZ, R6, R3 ;  /* 0x00000006ff037219 */ /* 0x000fe20000011603 */
[----:B------:R-:W-:-:S04]  /*42b0*/  FMUL R6, R0, UR4 ;  /* 0x0000000400067c20 */ /* 0x000fc80008400000 */
[----:B------:R-:W1:Y:S01]  /*42c0*/  LDC R21, c[0x0][0x148] ;  /* 0x00005200ff157b82 */ /* 0x000e620000000800 */
[----:B------:R3:W0:Y:S01]  /*42d0*/  F2I.U32.TRUNC.NTZ R14, R6 ;  /* 0x00000006000e7305 */ /* 0x000622000020f000 */
[-CC-:B--2---:R-:W-:Y:S02]  /*42e0*/  SHF.R.U64 R13, R10, R8.reuse, R3.reuse ;  /* 0x000000080a0d7219 */ /* 0x184fe40000001203 */
[----:B------:R-:W-:-:S04]  /*42f0*/  SHF.R.U32.HI R0, RZ, R8, R3 ;  /* 0x00000008ff007219 */ /* 0x000fc80000011603 */
[----:B------:R-:W2:Y:S01]  /*4300*/  LDC R24, c[0x0][0x648] ;  /* 0x00019200ff187b82 */ /* 0x000ea20000000800 */
[-CC-:B----4-:R-:W-:Y:S02]  /*4310*/  SHF.R.U64 R15, R13, R11.reuse, R0.reuse ;  /* 0x0000000b0d0f7219 */ /* 0x190fe40000001200 */
[----:B------:R-:W-:-:S03]  /*4320*/  SHF.R.U32.HI R5, RZ, R11, R0 ;  /* 0x0000000bff057219 */ /* 0x000fc60000011600 */
[----:B------:R-:W-:Y:S02]  /*4330*/  IMAD.MOV.U32 R4, RZ, RZ, R15 ;  /* 0x000000ffff047224 */ /* 0x000fe400078e000f */
[----:B------:R-:W4:Y:S01]  /*4340*/  LDC R28, c[0x0][0x638] ;  /* 0x00018e00ff1c7b82 */ /* 0x000f220000000800 */
[----:B0-----:R-:W-:-:S07]  /*4350*/  IMAD R25, R9, R7, R12 ;  /* 0x0000000709197224 */ /* 0x001fce00078e020c */
[----:B------:R-:W0:Y:S08]  /*4360*/  LDC R29, c[0x0][0x610] ;  /* 0x00018400ff1d7b82 */ /* 0x000e300000000800 */
[----:B------:R-:W0:Y:S01]  /*4370*/  LDC R30, c[0x0][0x600] ;  /* 0x00018000ff1e7b82 */ /* 0x000e220000000800 */
[----:B-123--:R-:W-:Y:S05]  /*4380*/  @!P0 BRA `(.L_x_104) ;  /* 0x0000000000288947 */ /* 0x00efea0003800000 */
[----:B------:R-:W1:Y:S02]  /*4390*/  LDC R0, c[0x0][0x64c] ;  /* 0x00019300ff007b82 */ /* 0x000e640000000800 */
[----:B-1----:R-:W-:-:S05]  /*43a0*/  IADD3 R3, P0, R15, R0, RZ ;  /* 0x000000000f037210 */ /* 0x002fca0007f1e0ff */
        /* <DEDUP_REMOVED lines=8> */
.L_x_104:
[----:B------:R-:W-:Y:S01]  /*4430*/  ISETP.NE.AND P0, PT, R2, 0x1, PT ;  /* 0x000000010200780c */ /* 0x000fe20003f05270 */
[----:B------:R-:W-:Y:S01]  /*4440*/  IMAD.MOV R14, RZ, RZ, -R14 ;  /* 0x000000ffff0e7224 */ /* 0x000fe200078e0a0e */
[----:B------:R-:W-:Y:S02]  /*4450*/  SHF.R.U64 R0, R4, R24, R5 ;  /* 0x0000001804007219 */ /* 0x000fe40000001205 */
[----:B------:R-:W-:Y:S02]  /*4460*/  LOP3.LUT R3, R13, R64, RZ, 0xc0, !PT ;  /* 0x000000400d037212 */ /* 0x000fe400078ec0ff */
[----:B------:R-:W-:Y:S01]  /*4470*/  LOP3.LUT R10, R10, R63, RZ, 0xc0, !PT ;  /* 0x0000003f0a0a7212 */ /* 0x000fe200078ec0ff */
[----:B------:R-:W-:Y:S02]  /*4480*/  IMAD.MOV R4, RZ, RZ, -R0 ;  /* 0x000000ffff047224 */ /* 0x000fe400078e0a00 */
[----:B------:R-:W-:Y:S02]  /*4490*/  IMAD R0, R60, R0, R3 ;  /* 0x000000003c007224 */ /* 0x000fe400078e0203 */
[----:B----4-:R-:W-:-:S02]  /*44a0*/  IMAD R3, R4, R28, R15 ;  /* 0x0000001c04037224 */ /* 0x010fc400078e020f */
[----:B------:R-:W-:Y:S02]  /*44b0*/  @P0 IMAD R25, R21, R14, R20 ;  /* 0x0000000e15190224 */ /* 0x000fe400078e0214 */
[----:B0-----:R-:W-:Y:S02]  /*44c0*/  IMAD R5, R3, R30, R10 ;  /* 0x0000001e03057224 */ /* 0x001fe400078e020a */
[----:B------:R-:W-:Y:S02]  /*44d0*/  IMAD R0, R0, R29, R25 ;  /* 0x0000001d00007224 */ /* 0x000fe400078e0219 */
[----:B------:R-:W-:-:S03]  /*44e0*/  IMAD.MOV.U32 R4, RZ, RZ, 0x1 ;  /* 0x00000001ff047424 */ /* 0x000fc600078e00ff */
[----:B------:R-:W-:Y:S02]  /*44f0*/  SEL R68, R5, R0, !P0 ;  /* 0x0000000005447207 */ /* 0x000fe40004000000 */
[----:B------:R-:W-:Y:S02]  /*4500*/  PRMT R3, R4, 0x7610, R3 ;  /* 0x0000761004037816 */ /* 0x000fe40000000003 */
[----:B------:R-:W-:-:S07]  /*4510*/  SEL R0, R0, R5, !P0 ;  /* 0x0000000500007207 */ /* 0x000fce0004000000 */
.L_x_102:
[----:B------:R-:W-:Y:S01]  /*4520*/  UIMAD.WIDE.U32 UR4, UR41, -0x45306eb3, URZ ;  /* 0xbacf914d290478a5 */ /* 0x000fe2000f8e003f */
[----:B------:R-:W-:Y:S01]  /*4530*/  LOP3.LUT P0, RZ, R3, 0xff, RZ, 0xc0, !PT ;  /* 0x000000ff03ff7812 */ /* 0x000fe2000780c0ff */
[----:B------:R-:W-:Y:S02]  /*4540*/  IMAD.MOV.U32 R69, RZ, RZ, R0 ;  /* 0x000000ffff457224 */ /* 0x000fe400078e0000 */
[----:B------:R-:W-:-:S04]  /*4550*/  UIADD3 UR4, UR41, -UR5, URZ ;  /* 0x8000000529047290 */ /* 0x000fc8000fffe03f */
[----:B------:R-:W-:-:S04]  /*4560*/  ULEA.HI UR4, UR4, UR5, URZ, 0x1f ;  /* 0x0000000504047291 */ /* 0x000fc8000f8ff83f */
[----:B------:R-:W-:-:S04]  /*4570*/  USHF.R.U32.HI UR4, URZ, 0x5, UR4 ;  /* 0x000000053f047899 */ /* 0x000fc80008011604 */
[----:B------:R-:W-:Y:S01]  /*4580*/  UIMAD UR41, UR4, -0x25, UR41 ;  /* 0xffffffdb042978a4 */ /* 0x000fe2000f8e0229 */
[----:B------:R-:W-:Y:S11]  /*4590*/  @P0 BRA `(.L_x_105) ;  /* 0xffffffd000bc0947 */ /* 0x000ff6000383ffff */
[----:B------:R-:W-:Y:S05]  /*45a0*/  EXIT ;  /* 0x000000000000794d */ /* 0x000fea0003800000 */
.L_x_8:
        /* <DEDUP_REMOVED lines=26> */
.L_x_107:
[----:B------:R-:W0:Y:S01]  /*4750*/  LDC.64 R28, c[0x0][0x640] ;  /* 0x00019000ff1c7b82 */ /* 0x000e220000000a00 */
[-CC-:B------:R-:W-:Y:S01]  /*4760*/  SHF.R.U64 R22, R12, R20.reuse, R13.reuse ;  /* 0x000000140c167219 */ /* 0x180fe2000000120d */
[----:B------:R-:W-:Y:S01]  /*4770*/  IMAD.MOV.U32 R26, RZ, RZ, 0x1 ;  /* 0x00000001ff1a7424 */ /* 0x000fe200078e00ff */
[----:B------:R-:W-:Y:S02]  /*4780*/  SHF.R.U32.HI R8, RZ, R20, R13 ;  /* 0x00000014ff087219 */ /* 0x000fe4000001160d */
[----:B------:R-:W-:-:S03]  /*4790*/  IADD3 R11, P0, RZ, -R22, RZ ;  /* 0x80000016ff0b7210 */ /* 0x000fc60007f1e0ff */
[----:B------:R-:W1:Y:S02]  /*47a0*/  LDC R12, c[0x0][0x618] ;  /* 0x00018600ff0c7b82 */ /* 0x000e640000000800 */
[----:B------:R-:W-:-:S04]  /*47b0*/  IMAD.X R9, RZ, RZ, ~R8, P0 ;  /* 0x000000ffff097224 */ /* 0x000fc800000e0e08 */
[-C--:B------:R-:W-:Y:S02]  /*47c0*/  IMAD R10, R9, R24.reuse, RZ ;  /* 0x00000018090a7224 */ /* 0x080fe400078e02ff */
[----:B------:R-:W2:Y:S01]  /*47d0*/  LDC R20, c[0x0][0x608] ;  /* 0x00018200ff147b82 */ /* 0x000ea20000000800 */
[----:B------:R-:W-:-:S04]  /*47e0*/  IMAD.WIDE.U32 R8, R11, R24, R16 ;  /* 0x000000180b087225 */ /* 0x000fc800078e0010 */
[----:B------:R-:W-:Y:S02]  /*47f0*/  IMAD R11, R11, R25, R10 ;  /* 0x000000190b0b7224 */ /* 0x000fe400078e020a */
[----:B------:R-:W-:Y:S01]  /*4800*/  IMAD.MOV.U32 R10, RZ, RZ, -0x1 ;  /* 0xffffffffff0a7424 */ /* 0x000fe200078e00ff */
        /* <DEDUP_REMOVED lines=28> */
.L_x_108:
[----:B------:R-:W-:Y:S01]  /*49d0*/  ISETP.NE.AND P0, PT, R2, 0x1, PT ;  /* 0x000000010200780c */ /* 0x000fe20003f05270 */
[----:B------:R-:W-:Y:S01]  /*49e0*/  IMAD.MOV.U32 R12, RZ, RZ, R22 ;  /* 0x000000ffff0c7224 */ /* 0x000fe200078e0016 */
[----:B-1----:R-:W-:Y:S02]  /*49f0*/  SHF.R.U64 R8, R8, R24, R9 ;  /* 0x0000001808087219 */ /* 0x002fe40000001209 */
[----:B------:R-:W-:Y:S01]  /*4a00*/  LOP3.LUT R5, R19, R30, RZ, 0xc0, !PT ;  /* 0x0000001e13057212 */ /* 0x000fe200078ec0ff */
[----:B0-----:R-:W-:Y:S01]  /*4a10*/  VIADD R19, R23, 0xffffffff ;  /* 0xffffffff17137836 */ /* 0x001fe20000000000 */
[----:B------:R-:W-:Y:S01]  /*4a20*/  SHF.L.U32 R26, R26, R27, RZ ;  /* 0x0000001b1a1a7219 */ /* 0x000fe200000006ff */
[----:B------:R-:W-:-:S03]  /*4a30*/  IMAD.MOV R9, RZ, RZ, -R8 ;  /* 0x000000ffff097224 */ /* 0x000fc600078e0a08 */
[----:B------:R-:W-:Y:S01]  /*4a40*/  LOP3.LUT R19, R14, R19, RZ, 0xc0, !PT ;  /* 0x000000130e137212 */ /* 0x000fe200078ec0ff */
[----:B------:R-:W-:Y:S02]  /*4a50*/  IMAD R5, R26, R8, R5 ;  /* 0x000000081a057224 */ /* 0x000fe400078e0205 */
[----:B------:R-:W-:Y:S02]  /*4a60*/  @P0 IMAD R6, R7, R21, R4 ;  /* 0x0000001507060224 */ /* 0x000fe400078e0204 */
[----:B--2---:R-:W-:Y:S02]  /*4a70*/  IMAD R4, R9, R25, R20 ;  /* 0x0000001909047224 */ /* 0x004fe400078e0214 */
[----:B---3--:R-:W-:Y:S02]  /*4a80*/  IMAD R6, R5, R31, R6 ;  /* 0x0000001f05067224 */ /* 0x008fe400078e0206 */
[----:B------:R-:W-:Y:S02]  /*4a90*/  IMAD R19, R4, R23, R19 ;  /* 0x0000001704137224 */ /* 0x000fe400078e0213 */
[----:B------:R-:W-:-:S03]  /*4aa0*/  IMAD.MOV.U32 R8, RZ, RZ, 0x1 ;  /* 0x00000001ff087424 */ /* 0x000fc600078e00ff */
[----:B------:R-:W-:Y:S02]  /*4ab0*/  SEL R20, R19, R6, !P0 ;  /* 0x0000000613147207 */ /* 0x000fe40004000000 */
[----:B------:R-:W-:-:S07]  /*4ac0*/  SEL R19, R6, R19, !P0 ;  /* 0x0000001306137207 */ /* 0x000fce0004000000 */
.L_x_106:
[----:B------:R-:W-:-:S08]  /*4ad0*/  NOP ;  /* 0x0000000000007918 */ /* 0x000fd00000000000 */
[----:B------:R-:W0:-:S00]  /*4ae0*/  USETMAXREG.DEALLOC.CTAPOOL 0x28 ;  /* 0x00000028000079c8 */ /* 0x000e0000080e0500 */
[----:B0-----:R-:W-:-:S13]  /*4af0*/  ISETP.NE.AND P0, PT, R3, RZ, PT ;  /* 0x000000ff0300720c */ /* 0x001fda0003f05270 */
[----:B------:R-:W-:Y:S05]  /*4b00*/  @P0 EXIT ;  /* 0x000000000000094d */ /* 0x000fea0003800000 */
[----:B------:R-:W-:Y:S01]  /*4b10*/  LOP3.LUT P0, RZ, R8, 0xff, RZ, 0xc0, !PT ;  /* 0x000000ff08ff7812 */ /* 0x000fe2000780c0ff */
[----:B------:R-:W-:Y:S02]  /*4b20*/  IMAD.MOV.U32 R3, RZ, RZ, 0x1 ;  /* 0x00000001ff037424 */ /* 0x000fe400078e00ff */
[----:B------:R-:W-:-:S10]  /*4b30*/  IMAD.MOV.U32 R13, RZ, RZ, RZ ;  /* 0x000000ffff0d7224 */ /* 0x000fd400078e00ff */
[----:B------:R-:W-:Y:S05]  /*4b40*/  @!P0 BRA `(.L_x_109) ;  /* 0x0000000c00688947 */ /* 0x000fea0003800000 */
[----:B------:R-:W0:Y:S01]  /*4b50*/  LDC R3, c[0x0][0x28c] ;  /* 0x0000a300ff037b82 */ /* 0x000e220000000800 */
[----:B------:R-:W-:Y:S01]  /*4b60*/  UMOV UR11, 0x1 ;  /* 0x00000001000b7882 */ /* 0x000fe20000000000 */
[----:B------:R-:W-:Y:S01]  /*4b70*/  ULDC UR5, c[0x0][0x658] ;  /* 0x0001960000057ab9 */ /* 0x000fe20000000800 */
[----:B------:R-:W-:Y:S01]  /*4b80*/  UMOV UR10, 0xffffffff ;  /* 0xffffffff000a7882 */ /* 0x000fe20000000000 */
[----:B------:R-:W-:Y:S01]  /*4b90*/  BSSY B0, `(.L_x_109) ;  /* 0x00000d5000007945 */ /* 0x000fe20003800000 */
[----:B------:R-:W-:Y:S01]  /*4ba0*/  USHF.L.U32 UR10, UR10, UR5, URZ ;  /* 0x000000050a0a7299 */ /* 0x000fe2000800063f */
[----:B------:R-:W-:Y:S01]  /*4bb0*/  IMAD.MOV.U32 R11, RZ, RZ, 0x1 ;  /* 0x00000001ff0b7424 */ /* 0x000fe200078e00ff */
[----:B------:R-:W-:Y:S01]  /*4bc0*/  LOP3.LUT R10, R18, 0x2, RZ, 0xfc, !PT ;  /* 0x00000002120a7812 */ /* 0x000fe200078efcff */
[----:B------:R-:W1:Y:S01]  /*4bd0*/  S2UR UR9, SR_CgaCtaId ;  /* 0x00000000000979c3 */ /* 0x000e620000008800 */
[----:B------:R-:W-:Y:S01]  /*4be0*/  IMAD.MOV.U32 R13, RZ, RZ, RZ ;  /* 0x000000ffff0d7224 */ /* 0x000fe200078e00ff */
[----:B------:R-:W-:Y:S01]  /*4bf0*/  ULDC UR4, c[0x0][0x600] ;  /* 0x0001800000047ab9 */ /* 0x000fe20000000800 */
[----:B------:R-:W-:Y:S01]  /*4c00*/  UMOV UR15, 0x5 ;  /* 0x00000005000f7882 */ /* 0x000fe20000000000 */
[----:B------:R-:W-:-:S02]  /*4c10*/  UIADD3 UR4, UR4, -0x1, URZ ;  /* 0xffffffff04047890 */ /* 0x000fc4000fffe03f */
[----:B------:R-:W-:Y:S01]  /*4c20*/  USHF.L.U32 UR5, UR11, UR5, URZ ;  /* 0x000000050b057299 */ /* 0x000fe2000800063f */
[----:B------:R-:W-:Y:S01]  /*4c30*/  ULDC.64 UR24, c[0x0][0x198] ;  /* 0x0000660000187ab9 */ /* 0x000fe20000000a00 */
[----:B0-----:R-:W-:-:S05]  /*4c40*/  VIADD R3, R3, 0x1f ;  /* 0x0000001f03037836 */ /* 0x001fca0000000000 */
[----:B------:R-:W-:Y:S01]  /*4c50*/  SHF.R.S32.HI R4, RZ, 0x1f, R3 ;  /* 0x0000001fff047819 */ /* 0x000fe20000011403 */
[----:B-1----:R-:W-:-:S03]  /*4c60*/  ULOP3.LUT UR8, UR9, 0x1, URZ, 0xc0, !UPT ;  /* 0x0000000109087892 */ /* 0x002fc6000f8ec03f */
[----:B------:R-:W-:Y:S01]  /*4c70*/  LEA.HI R4, R4, R3, RZ, 0x5 ;  /* 0x0000000304047211 */ /* 0x000fe200078f28ff */
[----:B------:R-:W-:Y:S01]  /*4c80*/  USHF.R.U32.HI UR26, URZ, 0x1, UR9 ;  /* 0x000000013f1a7899 */ /* 0x000fe20008011609 */
[----:B------:R-:W-:Y:S01]  /*4c90*/  IMAD.MOV.U32 R3, RZ, RZ, 0x1 ;  /* 0x00000001ff037424 */ /* 0x000fe200078e00ff */
[----:B------:R-:W-:Y:S01]  /*4ca0*/  USHF.L.U32 UR6, UR9, 0x5, URZ ;  /* 0x0000000509067899 */ /* 0x000fe2000800063f */
[----:B------:R-:W-:Y:S01]  /*4cb0*/  SHF.R.S32.HI R8, RZ, 0x5, R4 ;  /* 0x00000005ff087819 */ /* 0x000fe20000011404 */
[----:B------:R-:W-:Y:S02]  /*4cc0*/  USHF.L.U32 UR7, UR9, 0xa, URZ ;  /* 0x0000000a09077899 */ /* 0x000fe4000800063f */
[----:B------:R-:W-:Y:S02]  /*4cd0*/  ULOP3.LUT UR9, UR9, 0xfffffffe, URZ, 0xc0, !UPT ;  /* 0xfffffffe09097892 */ /* 0x000fe4000f8ec03f */
[----:B------:R-:W-:Y:S01]  /*4ce0*/  UISETP.GT.U32.AND UP0, UPT, UR8, 0xffff, UPT ;  /* 0x0000ffff0800788c */ /* 0x000fe2000bf04070 */
[----:B------:R-:W-:Y:S01]  /*4cf0*/  VIADD R9, R8, 0x1 ;  /* 0x0000000108097836 */ /* 0x000fe20000000000 */
[----:B------:R-:W-:-:S02]  /*4d00*/  USHF.L.U32 UR14, UR11, UR9, URZ ;  /* 0x000000090b0e7299 */ /* 0x000fc4000800063f */
[----:B------:R-:W-:Y:S02]  /*4d10*/  ULOP3.LUT UR9, UR9, 0x1, URZ, 0xfc, !UPT ;  /* 0x0000000109097892 */ /* 0x000fe4000f8efc3f */
[----:B------:R-:W-:Y:S02]  /*4d20*/  USEL UR8, UR8, 0xffff, !UP0 ;  /* 0x0000ffff08087887 */ /* 0x000fe4000c000000 */
[----:B------:R-:W-:Y:S02]  /*4d30*/  ULOP3.LUT UR13, UR7, 0x400, URZ, 0xc0, !UPT ;  /* 0x00000400070d7892 */ /* 0x000fe4000f8ec03f */
[----:B------:R-:W-:Y:S02]  /*4d40*/  USHF.L.U32 UR9, UR11, UR9, URZ ;  /* 0x000000090b097299 */ /* 0x000fe4000800063f */
[----:B------:R-:W-:Y:S02]  /*4d50*/  ULOP3.LUT UR8, UR8, 0xffff, URZ, 0xc0, !UPT ;  /* 0x0000ffff08087892 */ /* 0x000fe4000f8ec03f */
[----:B------:R-:W-:-:S02]  /*4d60*/  ULEA UR27, UR26, 0x300, 0xb ;  /* 0x000003001a1b7891 */ /* 0x000fc4000f8e583f */
[----:B------:R-:W-:Y:S02]  /*4d70*/  ULOP3.LUT UR6, UR6, 0x20, URZ, 0xc0, !UPT ;  /* 0x0000002006067892 */ /* 0x000fe4000f8ec03f */
[----:B------:R-:W-:Y:S02]  /*4d80*/  ULOP3.LUT UR7, URZ, UR10, URZ, 0x33, !UPT ;  /* 0x0000000a3f077292 */ /* 0x000fe4000f8e333f */
[----:B------:R-:W-:Y:S02]  /*4d90*/  ULOP3.LUT UR13, UR13, 0x25300, URZ, 0xfc, !UPT ;  /* 0x000253000d0d7892 */ /* 0x000fe4000f8efc3f */
[----:B------:R-:W-:Y:S02]  /*4da0*/  ULOP3.LUT UR14, UR14, UR9, URZ, 0xfc, !UPT ;  /* 0x000000090e0e7292 */ /* 0x000fe4000f8efc3f */
[----:B------:R-:W-:-:S12]  /*4db0*/  USHF.L.U32 UR15, UR15, UR8, URZ ;  /* 0x000000080f0f7299 */ /* 0x000fd8000800063f */
.L_x_120:
[----:B------:R-:W-:-:S03]  /*4dc0*/  UMOV UR8, 0xffffffff ;  /* 0xffffffff00087882 */ /* 0x000fc60000000000 */
[----:B------:R-:W-:Y:S05]  /*4dd0*/  BRA.DIV UR8, `(.L_x_110) ;  /* 0x0000002208507947 */ /* 0x000fea000b800000 */
[----:B------:R-:W-:-:S13]  /*4de0*/  ELECT P6, URZ, PT ;  /* 0x00000000003f782f */ /* 0x000fda00038c0000 */
.L_x_164:
[----:B------:R-:W0:Y:S01]  /*4df0*/  LDC R4, c[0x0][0x28c] ;  /* 0x0000a300ff047b82 */ /* 0x000e220000000800 */
[----:B------:R-:W-:Y:S01]  /*4e00*/  BSSY B1, `(.L_x_111) ;  /* 0x0000039000017945 */ /* 0x000fe20003800000 */
[----:B0-----:R-:W-:-:S13]  /*4e10*/  ISETP.LT.OR P6, PT, R4, 0x1, !P6 ;  /* 0x000000010400780c */ /* 0x001fda00077c1670 */
[----:B------:R-:W-:Y:S05]  /*4e20*/  @P6 BRA `(.L_x_112) ;  /* 0x0000000000d86947 */ /* 0x000fea0003800000 */
[----:B------:R-:W-:Y:S01]  /*4e30*/  LEA R19, R19, UR26, 0x1 ;  /* 0x0000001a13137c11 */ /* 0x000fe2000f8e08ff */
[----:B------:R-:W-:Y:S01]  /*4e40*/  IMAD.MOV.U32 R21, RZ, RZ, RZ ;  /* 0x000000ffff157224 */ /* 0x000fe200078e00ff */
[----:B------:R-:W-:Y:S01]  /*4e50*/  LEA R20, R20, UR6, 0x6 ;  /* 0x0000000614147c11 */ /* 0x000fe2000f8e30ff */
[----:B------:R-:W-:Y:S02]  /*4e60*/  IMAD.MOV.U32 R4, RZ, RZ, R9 ;  /* 0x000000ffff047224 */ /* 0x000fe400078e0009 */
[----:B------:R-:W-:Y:S02]  /*4e70*/  IMAD.MOV.U32 R5, RZ, RZ, R3 ;  /* 0x000000ffff057224 */ /* 0x000fe400078e0003 */
[----:B------:R-:W-:Y:S02]  /*4e80*/  IMAD.MOV.U32 R6, RZ, RZ, R13 ;  /* 0x000000ffff067224 */ /* 0x000fe400078e000d */
[----:B------:R-:W-:-:S07]  /*4e90*/  IMAD.SHL.U32 R19, R19, 0x40, RZ ;  /* 0x0000004013137824 */ /* 0x000fce00078e00ff */
.L_x_115:
[----:B------:R-:W0:Y:S01]  /*4ea0*/  S2R R14, SR_CgaCtaId ;  /* 0x00000000000e7919 */ /* 0x000e220000008800 */
[----:B------:R-:W-:Y:S02]  /*4eb0*/  MOV R7, 0x400 ;  /* 0x0000040000077802 */ /* 0x000fe40000000f00 */
[----:B------:R-:W-:Y:S02]  /*4ec0*/  ISETP.NE.AND P1, PT, R0, RZ, PT ;  /* 0x000000ff0000720c */ /* 0x000fe40003f25270 */
[----:B0-----:R-:W-:Y:S02]  /*4ed0*/  LEA R15, R14, R7, 0x18 ;  /* 0x000000070e0f7211 */ /* 0x001fe400078ec0ff */
[----:B------:R-:W-:-:S09]  /*4ee0*/  SHF.L.U32 R7, R5, 0x1f, RZ ;  /* 0x0000001f05077819 */ /* 0x000fd200000006ff */
[----:B------:R-:W0:Y:S01]  /*4ef0*/  @!P1 LDC R14, c[0x0][0x500] ;  /* 0x00014000ff0e9b82 */ /* 0x000e220000000800 */
[----:B------:R-:W-:-:S04]  /*4f00*/  IMAD R22, R6, 0x8, R15 ;  /* 0x0000000806167824 */ /* 0x000fc800078e020f */
[----:B------:R-:W1:Y:S02]  /*4f10*/  SYNCS.PHASECHK.TRANS64.TRYWAIT P0, [R22+URZ+0x128], R7 ;  /* 0x00012807160075a7 */ /* 0x000e64000800017f */
[----:B-1----:R-:W-:Y:S05]  /*4f20*/  @!P0 BRA `(.L_x_113) ;  /* 0x00000020001c8947 */ /* 0x002fea0003800000 */
.L_x_165:
[----:B-1----:R-:W-:Y:S01]  /*4f30*/  PRMT R7, R10, 0x9910, RZ ;  /* 0x000099100a077816 */ /* 0x002fe200000000ff */
[----:B0-----:R0:W-:Y:S03]  /*4f40*/  @!P1 SYNCS.ARRIVE.TRANS64 RZ, [R22+URZ], R14 ;  /* 0x0000000e16ff99a7 */ /* 0x0011e6000800003f */
[----:B------:R-:W-:-:S13]  /*4f50*/  ISETP.NE.AND P0, PT, R7, 0x2, PT ;  /* 0x000000020700780c */ /* 0x000fda0003f05270 */
[----:B0-----:R-:W-:Y:S05]  /*4f60*/  @P0 BRA `(.L_x_114) ;  /* 0x0000000000040947 */ /* 0x001fea0003800000 */
[----:B------:R-:W-:Y:S01]  /*4f70*/  BPT.TRAP 0x1 ;  /* 0x000000040000795c */ /* 0x000fe20000300000 */
.L_x_114:
[----:B------:R-:W-:Y:S01]  /*4f80*/  R2UR UR11, R6 ;  /* 0x00000000060b72ca */ /* 0x000fe200000e0000 */
[----:B------:R-:W-:Y:S01]  /*4f90*/  VIADD R4, R4, 0xffffffff ;  /* 0xffffffff04047836 */ /* 0x000fe20000000000 */
[----:B------:R-:W-:Y:S01]  /*4fa0*/  R2UR UR21, R15 ;  /* 0x000000000f1572ca */ /* 0x000fe200000e0000 */
[----:B------:R-:W-:Y:S01]  /*4fb0*/  UIADD3 UR16, UP0, UR24, 0xf0, URZ ;  /* 0x000000f018107890 */ /* 0x000fe2000ff1e03f */
[----:B------:R-:W-:Y:S01]  /*4fc0*/  R2UR UR22, R19 ;  /* 0x00000000131672ca */ /* 0x000fe200000e0000 */
[----:B------:R-:W-:Y:S01]  /*4fd0*/  UIADD3 UR30, UP1, UR24, 0x1f0, URZ ;  /* 0x000001f0181e7890 */ /* 0x000fe2000ff3e03f */
[----:B------:R-:W-:Y:S01]  /*4fe0*/  R2UR UR9, R22 ;  /* 0x00000000160972ca */ /* 0x000fe200000e0000 */
[----:B------:R-:W-:Y:S01]  /*4ff0*/  UIADD3.X UR17, URZ, UR25, URZ, UP0, !UPT ;  /* 0x000000193f117290 */ /* 0x000fe200087fe43f */
[C---:B------:R-:W-:Y:S01]  /*5000*/  R2UR UR10, R21.reuse ;  /* 0x00000000150a72ca */ /* 0x040fe200000e0000 */
[----:B------:R-:W-:Y:S01]  /*5010*/  UPRMT UR20, URZ, 0x5410, UR15 ;  /* 0x000054103f147896 */ /* 0x000fe2000800000f */
[----:B------:R-:W-:Y:S01]  /*5020*/  R2UR UR12, R12 ;  /* 0x000000000c0c72ca */ /* 0x000fe200000e0000 */
[----:B------:R-:W-:Y:S01]  /*5030*/  VIADD R6, R6, 0x1 ;  /* 0x0000000106067836 */ /* 0x000fe20000000000 */
[----:B------:R-:W-:Y:S01]  /*5040*/  R2UR UR23, R20 ;  /* 0x00000000141772ca */ /* 0x000fe200000e0000 */
[----:B------:R-:W-:Y:S01]  /*5050*/  ULEA UR8, UR11, UR27, 0xc ;  /* 0x0000001b0b087291 */ /* 0x000fe2000f8e603f */
[----:B------:R-:W-:Y:S01]  /*5060*/  ISETP.GT.AND P1, PT, R4, 0x1, PT ;  /* 0x000000010400780c */ /* 0x000fe20003f24270 */
[----:B------:R-:W-:Y:S01]  /*5070*/  ULEA UR11, UR11, UR13, 0xb ;  /* 0x0000000d0b0b7291 */ /* 0x000fe2000f8e583f */
[C---:B------:R-:W-:Y:S01]  /*5080*/  ISETP.NE.AND P0, PT, R6.reuse, 0x25, PT ;  /* 0x000000250600780c */ /* 0x040fe20003f05270 */
[----:B------:R-:W-:Y:S01]  /*5090*/  UIADD3 UR8, UR21, UR8, URZ ;  /* 0x0000000815087290 */ /* 0x000fe2000fffe03f */
[----:B------:R-:W-:Y:S01]  /*50a0*/  VIADD R21, R21, 0x20 ;  /* 0x0000002015157836 */ /* 0x000fe20000000000 */
[----:B------:R-:W-:Y:S01]  /*50b0*/  UIADD3 UR21, UR21, UR11, URZ ;  /* 0x0000000b15157290 */ /* 0x000fe2000fffe03f */
[----:B------:R-:W-:Y:S01]  /*50c0*/  SEL R14, RZ, 0x1, P0 ;  /* 0x00000001ff0e7807 */ /* 0x000fe20000000000 */
[----:B------:R-:W-:Y:S01]  /*50d0*/  UPRMT UR28, URZ, 0x5410, UR14 ;  /* 0x000054103f1c7896 */ /* 0x000fe2000800000e */
[----:B------:R-:W-:Y:S01]  /*50e0*/  SEL R6, R6, RZ, P0 ;  /* 0x000000ff06067207 */ /* 0x000fe20000000000 */
[----:B------:R-:W-:Y:S01]  /*50f0*/  UIADD3.X UR31, URZ, UR25, URZ, UP1, !UPT ;  /* 0x000000193f1f7290 */ /* 0x000fe20008ffe43f */
[----:B------:R-:W-:Y:S01]  /*5100*/  LOP3.LUT R5, R5, R14, RZ, 0x3c, !PT ;  /* 0x0000000e05057212 */ /* 0x000fe200078e3cff */
[----:B------:R-:W-:Y:S01]  /*5110*/  UMOV UR18, 0x0 ;  /* 0x0000000000127882 */ /* 0x000fe20000000000 */
[----:B------:R-:W-:Y:S01]  /*5120*/  UMOV UR19, 0x10000000 ;  /* 0x1000000000137882 */ /* 0x000fe20000000000 */
[----:B------:R-:W-:-:S02]  /*5130*/  UMOV UR11, UR22 ;  /* 0x00000016000b7c82 */ /* 0x000fc40008000000 */
[----:B------:R0:W-:Y:S02]  /*5140*/  UTMALDG.3D.MULTICAST [UR8], [UR16], UR20, desc[UR18] ;  /* 0x00001208100073b4 */ /* 0x0001e40008011814 */
[----:B0-----:R-:W-:Y:S01]  /*5150*/  UMOV UR8, UR21 ;  /* 0x0000001500087c82 */ /* 0x001fe20008000000 */
[----:B------:R-:W-:Y:S02]  /*5160*/  UMOV UR11, UR23 ;  /* 0x00000017000b7c82 */ /* 0x000fe40008000000 */
[----:B------:R0:W-:Y:S02]  /*5170*/  UTMALDG.3D.MULTICAST [UR8], [UR30], UR28, desc[UR18] ;  /* 0x000012081e0073b4 */ /* 0x0001e4000801181c */
[----:B0-----:R-:W-:Y:S05]  /*5180*/  @P1 BRA `(.L_x_115) ;  /* 0xfffffffc00441947 */ /* 0x001fea000383ffff */
.L_x_112:
[----:B------:R-:W-:Y:S05]  /*5190*/  BSYNC B1 ;  /* 0x0000000000017941 */ /* 0x000fea0003800000 */
.L_x_111:
[----:B------:R-:W-:Y:S01]  /*51a0*/  LOP3.LUT P1, RZ, R11, 0xff, RZ, 0xc0, !PT ;  /* 0x000000ff0bff7812 */ /* 0x000fe2000782c0ff */
[C---:B------:R-:W-:Y:S01]  /*51b0*/  IMAD.IADD R13, R8.reuse, 0x1, R13 ;  /* 0x00000001080d7824 */ /* 0x040fe200078e020d */
[----:B------:R-:W-:Y:S01]  /*51c0*/  ULDC.64 UR8, c[0x0][0x650] ;  /* 0x0001940000087ab9 */ /* 0x000fe20000000a00 */
[C---:B------:R-:W-:Y:S01]  /*51d0*/  ISETP.GE.U32.AND P2, PT, R8.reuse, 0x25, PT ;  /* 0x000000250800780c */ /* 0x040fe20003f46070 */
[----:B------:R-:W-:Y:S01]  /*51e0*/  BSSY B1, `(.L_x_116) ;  /* 0x000006d000017945 */ /* 0x000fe20003800000 */
[C---:B------:R-:W-:Y:S01]  /*51f0*/  IMAD.WIDE.U32 R4, R13.reuse, -0x45306eb3, RZ ;  /* 0xbacf914d0d047825 */ /* 0x040fe200078e00ff */
[----:B------:R-:W-:Y:S02]  /*5200*/  ISETP.GT.U32.AND P0, PT, R13, 0x24, PT ;  /* 0x000000240d00780c */ /* 0x000fe40003f04070 */
[----:B------:R-:W-:Y:S01]  /*5210*/  PRMT R11, RZ, 0x7610, R11 ;  /* 0x00007610ff0b7816 */ /* 0x000fe2000000000b */
[----:B------:R-:W-:Y:S01]  /*5220*/  IMAD.MOV.U32 R19, RZ, RZ, -0x1 ;  /* 0xffffffffff137424 */ /* 0x000fe200078e00ff */
[----:B------:R-:W-:Y:S01]  /*5230*/  ISETP.LT.U32.AND P0, PT, R8, 0x25, P0 ;  /* 0x000000250800780c */ /* 0x000fe20000701070 */
[----:B------:R-:W-:-:S02]  /*5240*/  IMAD.MOV.U32 R20, RZ, RZ, -0x1 ;  /* 0xffffffffff147424 */ /* 0x000fc400078e00ff */
[----:B------:R-:W0:Y:S01]  /*5250*/  @P1 S2R R7, SR_CgaCtaId ;  /* 0x0000000000071919 */ /* 0x000e220000008800 */
[----:B------:R-:W-:Y:S01]  /*5260*/  SEL R4, RZ, 0x1, !P0 ;  /* 0x00000001ff047807 */ /* 0x000fe20004000000 */
[----:B------:R-:W-:Y:S01]  /*5270*/  IMAD.MOV.U32 R12, RZ, RZ, -0x1 ;  /* 0xffffffffff0c7424 */ /* 0x000fe200078e00ff */
[----:B------:R-:W-:Y:S02]  /*5280*/  IADD3 R16, P0, R16, UR36, RZ ;  /* 0x0000002410107c10 */ /* 0x000fe4000ff1e0ff */
[----:B------:R-:W-:Y:S02]  /*5290*/  @P1 MOV R6, 0x400 ;  /* 0x0000040000061802 */ /* 0x000fe40000000f00 */
[----:B------:R-:W-:Y:S02]  /*52a0*/  IADD3.X R17, R17, UR42, RZ, P0, !PT ;  /* 0x0000002a11117c10 */ /* 0x000fe400087fe4ff */
[----:B------:R-:W-:Y:S02]  /*52b0*/  ISETP.GE.U32.AND P0, PT, R16, UR8, PT ;  /* 0x0000000810007c0c */ /* 0x000fe4000bf06070 */
[----:B------:R-:W-:-:S02]  /*52c0*/  LOP3.LUT R3, R3, R4, RZ, 0x3c, !PT ;  /* 0x0000000403037212 */ /* 0x000fc400078e3cff */
[----:B------:R-:W-:Y:S02]  /*52d0*/  ISETP.GE.U32.AND.EX P0, PT, R17, UR9, PT, P0 ;  /* 0x0000000911007c0c */ /* 0x000fe4000bf06100 */
[----:B0-----:R-:W-:Y:S01]  /*52e0*/  @P1 LEA R6, R7, R6, 0x18 ;  /* 0x0000000607061211 */ /* 0x001fe200078ec0ff */
[----:B------:R-:W-:-:S03]  /*52f0*/  IMAD.IADD R7, R13, 0x1, -R5 ;  /* 0x000000010d077824 */ /* 0x000fc600078e0a05 */
[----:B------:R0:W-:Y:S02]  /*5300*/  @P1 SYNCS.ARRIVE.TRANS64.A1T0 RZ, [R6+URZ+0x268], RZ ;  /* 0x000268ff06ff19a7 */ /* 0x0001e4000810003f */
[----:B------:R-:W-:-:S04]  /*5310*/  LEA.HI R7, R7, R5, RZ, 0x1f ;  /* 0x0000000507077211 */ /* 0x000fc800078ff8ff */
[----:B------:R-:W-:-:S04]  /*5320*/  SHF.R.U32.HI R4, RZ, 0x5, R7 ;  /* 0x00000005ff047819 */ /* 0x000fc80000011607 */
[--C-:B------:R-:W-:Y:S01]  /*5330*/  @P2 LOP3.LUT R3, R3, 0x1, R4.reuse, 0x78, !PT ;  /* 0x0000000103032812 */ /* 0x100fe200078e7804 */
[----:B------:R-:W-:Y:S01]  /*5340*/  IMAD R13, R4, -0x25, R13 ;  /* 0xffffffdb040d7824 */ /* 0x000fe200078e020d */
[----:B------:R-:W-:Y:S01]  /*5350*/  PRMT R4, RZ, 0x7610, R4 ;  /* 0x00007610ff047816 */ /* 0x000fe20000000004 */
[----:B0-----:R-:W-:Y:S06]  /*5360*/  @P0 BRA `(.L_x_117) ;  /* 0x0000000400500947 */ /* 0x001fec0003800000 */
[----:B------:R-:W0:Y:S01]  /*5370*/  S2R R15, SR_CTAID.X ;  /* 0x00000000000f7919 */ /* 0x000e220000002500 */
[----:B------:R-:W-:Y:S01]  /*5380*/  ULDC.64 UR8, c[0x0][0x628] ;  /* 0x00018a0000087ab9 */ /* 0x000fe20000000a00 */
[----:B------:R-:W1:Y:S01]  /*5390*/  LDC R20, c[0x0][0x144] ;  /* 0x00005100ff147b82 */ /* 0x000e620000000800 */
[----:B------:R-:W-:Y:S01]  /*53a0*/  ISETP.NE.U32.AND P0, PT, RZ, UR8, PT ;  /* 0x00000008ff007c0c */ /* 0x000fe2000bf05070 */
[----:B------:R-:W2:Y:S01]  /*53b0*/  S2R R12, SR_CTAID.Y ;  /* 0x00000000000c7919 */ /* 0x000ea20000002600 */
[----:B------:R-:W-:Y:S01]  /*53c0*/  ULDC UR10, c[0x0][0x150] ;  /* 0x00005400000a7ab9 */ /* 0x000fe20000000800 */
[----:B------:R-:W-:Y:S01]  /*53d0*/  ULDC UR11, c[0x0][0x630] ;  /* 0x00018c00000b7ab9 */ /* 0x000fe20000000800 */
[----:B------:R-:W-:Y:S01]  /*53e0*/  ISETP.NE.AND.EX P0, PT, RZ, UR9, PT, P0 ;  /* 0x00000009ff007c0c */ /* 0x000fe2000bf05300 */
[----:B------:R-:W-:Y:S01]  /*53f0*/  IMAD.MOV.U32 R4, RZ, RZ, R16 ;  /* 0x000000ffff047224 */ /* 0x000fe200078e0010 */
[----:B0-----:R-:W-:-:S05]  /*5400*/  I2FP.F32.U32 R5, R15 ;  /* 0x0000000f00057245 */ /* 0x001fca0000201000 */
[----:B------:R-:W-:Y:S01]  /*5410*/  FMUL R21, R5, UR10 ;  /* 0x0000000a05157c20 */ /* 0x000fe20008400000 */
[----:B------:R-:W-:-:S05]  /*5420*/  IMAD.MOV.U32 R5, RZ, RZ, R17 ;  /* 0x000000ffff057224 */ /* 0x000fca00078e0011 */
[----:B--2---:R-:W-:Y:S05]  /*5430*/  @!P0 BRA `(.L_x_118) ;  /* 0x0000000000288947 */ /* 0x004fea0003800000 */
[----:B------:R-:W-:Y:S02]  /*5440*/  ULDC UR10, c[0x0][0x634] ;  /* 0x00018d00000a7ab9 */ /* 0x000fe40000000800 */
[----:B------:R-:W-:-:S05]  /*5450*/  IADD3 R5, P0, R16, UR10, RZ ;  /* 0x0000000a10057c10 */ /* 0x000fca000ff1e0ff */
[----:B------:R-:W-:-:S04]  /*5460*/  IMAD.X R19, RZ, RZ, R17, P0 ;  /* 0x000000ffff137224 */ /* 0x000fc800000e0611 */
[----:B------:R-:W-:-:S04]  /*5470*/  IMAD.WIDE.U32 R6, R19, UR8, RZ ;  /* 0x0000000813067c25 */ /* 0x000fc8000f8e00ff */
[----:B------:R-:W-:-:S04]  /*5480*/  IMAD.WIDE.U32 R6, P0, R5, UR9, R6 ;  /* 0x0000000905067c25 */ /* 0x000fc8000f800006 */
[----:B------:R-:W-:-:S04]  /*5490*/  IMAD.WIDE.U32 R4, R5, UR8, RZ ;  /* 0x0000000805047c25 */ /* 0x000fc8000f8e00ff */
[----:B------:R-:W-:Y:S01]  /*54a0*/  IMAD.MOV.U32 R4, RZ, RZ, R7 ;  /* 0x000000ffff047224 */ /* 0x000fe200078e0007 */
[----:B------:R-:W-:Y:S01]  /*54b0*/  IADD3 RZ, P1, R5, R6, RZ ;  /* 0x0000000605ff7210 */ /* 0x000fe20007f3e0ff */
[----:B------:R-:W-:-:S04]  /*54c0*/  IMAD.X R5, RZ, RZ, RZ, P0 ;  /* 0x000000ffff057224 */ /* 0x000fc800000e06ff */
[----:B------:R-:W-:-:S08]  /*54d0*/  IMAD.WIDE.U32.X R4, R19, UR9, R4, P1 ;  /* 0x0000000913047c25 */ /* 0x000fd000088e0404 */
.L_x_118:
[--C-:B------:R-:W-:Y:S01]  /*54e0*/  SHF.R.U64 R14, R4, UR11, R5.reuse ;  /* 0x0000000b040e7c19 */ /* 0x100fe20008001205 */
[----:B------:R-:W0:Y:S01]  /*54f0*/  F2I.U32.TRUNC.NTZ R21, R21 ;  /* 0x0000001500157305 */ /* 0x000e22000020f000 */
[----:B------:R-:W-:Y:S01]  /*5500*/  SHF.R.U32.HI R4, RZ, UR11, R5 ;  /* 0x0000000bff047c19 */ /* 0x000fe20008011605 */
[----:B------:R-:W-:Y:S01]  /*5510*/  ULDC.64 UR8, c[0x0][0x620] ;  /* 0x0001880000087ab9 */ /* 0x000fe20000000a00 */
[----:B------:R-:W-:Y:S01]  /*5520*/  IADD3 R7, P0, RZ, -R14, RZ ;  /* 0x8000000eff077210 */ /* 0x000fe20007f1e0ff */
[----:B------:R-:W-:-:S04]  /*5530*/  ULDC.64 UR10, c[0x0][0x640] ;  /* 0x00019000000a7ab9 */ /* 0x000fc80000000a00 */
[----:B------:R-:W-:Y:S01]  /*5540*/  IMAD.X R4, RZ, RZ, ~R4, P0 ;  /* 0x000000ffff047224 */ /* 0x000fe200000e0e04 */
[----:B------:R-:W-:-:S03]  /*5550*/  ISETP.NE.U32.AND P0, PT, RZ, UR10, PT ;  /* 0x0000000aff007c0c */ /* 0x000fc6000bf05070 */
[----:B------:R-:W-:Y:S01]  /*5560*/  IMAD R6, R4, UR8, RZ ;  /* 0x0000000804067c24 */ /* 0x000fe2000f8e02ff */
[----:B------:R-:W-:Y:S01]  /*5570*/  ISETP.NE.AND.EX P0, PT, RZ, UR11, PT, P0 ;  /* 0x0000000bff007c0c */ /* 0x000fe2000bf05300 */
[----:B------:R-:W-:Y:S01]  /*5580*/  IMAD.WIDE.U32 R4, R7, UR8, R16 ;  /* 0x0000000807047c25 */ /* 0x000fe2000f8e0010 */
[----:B------:R-:W-:-:S03]  /*5590*/  ULDC UR8, c[0x0][0x618] ;  /* 0x0001860000087ab9 */ /* 0x000fc60000000800 */
[----:B------:R-:W-:Y:S01]  /*55a0*/  IMAD R7, R7, UR9, R6 ;  /* 0x0000000907077c24 */ /* 0x000fe2000f8e0206 */
[----:B------:R-:W-:Y:S01]  /*55b0*/  ULDC UR9, c[0x0][0x154] ;  /* 0x0000550000097ab9 */ /* 0x000fe20000000800 */
[----:B0-----:R-:W-:Y:S02]  /*55c0*/  IMAD.MOV R6, RZ, RZ, -R21 ;  /* 0x000000ffff067224 */ /* 0x001fe400078e0a15 */
[----:B------:R-:W0:Y:S01]  /*55d0*/  LDC R21, c[0x0][0x148] ;  /* 0x00005200ff157b82 */ /* 0x000e220000000800 */
[----:B------:R-:W-:Y:S02]  /*55e0*/  IMAD.IADD R5, R5, 0x1, R7 ;  /* 0x0000000105057824 */ /* 0x000fe400078e0207 */
[----:B-1----:R-:W-:Y:S01]  /*55f0*/  IMAD R15, R20, R6, R15 ;  /* 0x00000006140f7224 */ /* 0x002fe200078e020f */
[----:B------:R-:W-:Y:S02]  /*5600*/  I2FP.F32.U32 R6, R12 ;  /* 0x0000000c00067245 */ /* 0x000fe40000201000 */
[----:B------:R-:W-:-:S02]  /*5610*/  SHF.R.U64 R19, R4, UR8, R5 ;  /* 0x0000000804137c19 */ /* 0x000fc40008001205 */
[----:B------:R-:W-:Y:S01]  /*5620*/  SHF.R.U32.HI R4, RZ, UR8, R5 ;  /* 0x00000008ff047c19 */ /* 0x000fe20008011605 */
[----:B------:R-:W-:Y:S01]  /*5630*/  FMUL R6, R6, UR9 ;  /* 0x0000000906067c20 */ /* 0x000fe20008400000 */
[----:B------:R-:W-:Y:S02]  /*5640*/  ULDC UR8, c[0x0][0x608] ;  /* 0x0001820000087ab9 */ /* 0x000fe40000000800 */
[--C-:B------:R-:W-:Y:S01]  /*5650*/  SHF.R.U64 R22, R19, UR8, R4.reuse ;  /* 0x0000000813167c19 */ /* 0x100fe20008001204 */
[----:B------:R1:W2:Y:S01]  /*5660*/  F2I.U32.TRUNC.NTZ R24, R6 ;  /* 0x0000000600187305 */ /* 0x0002a2000020f000 */
[----:B------:R-:W-:Y:S01]  /*5670*/  SHF.R.U32.HI R5, RZ, UR8, R4 ;  /* 0x00000008ff057c19 */ /* 0x000fe20008011604 */
[----:B------:R-:W-:-:S03]  /*5680*/  ULDC UR8, c[0x0][0x658] ;  /* 0x0001960000087ab9 */ /* 0x000fc60000000800 */
[--C-:B------:R-:W-:Y:S02]  /*5690*/  SHF.R.U64 R20, R22, UR8, R5.reuse ;  /* 0x0000000816147c19 */ /* 0x100fe40008001205 */
[----:B------:R-:W-:-:S03]  /*56a0*/  SHF.R.U32.HI R23, RZ, UR8, R5 ;  /* 0x00000008ff177c19 */ /* 0x000fc60008011605 */
[----:B------:R-:W-:Y:S02]  /*56b0*/  IMAD.MOV.U32 R4, RZ, RZ, R20 ;  /* 0x000000ffff047224 */ /* 0x000fe400078e0014 */
[----:B------:R-:W-:Y:S01]  /*56c0*/  IMAD.MOV.U32 R5, RZ, RZ, R23 ;  /* 0x000000ffff057224 */ /* 0x000fe200078e0017 */
[----:B-1----:R-:W-:Y:S06]  /*56d0*/  @!P0 BRA `(.L_x_119) ;  /* 0x0000000000288947 */ /* 0x002fec0003800000 */
        /* <DEDUP_REMOVED lines=10> */
.L_x_119:
[----:B------:R-:W-:Y:S01]  /*5780*/  ISETP.NE.AND P0, PT, R2, 0x1, PT ;  /* 0x000000010200780c */ /* 0x000fe20003f05270 */
[----:B------:R-:W-:Y:S01]  /*5790*/  ULDC UR8, c[0x0][0x648] ;  /* 0x0001920000087ab9 */ /* 0x000fe20000000800 */
[----:B------:R-:W-:Y:S01]  /*57a0*/  LOP3.LUT R22, R22, UR7, RZ, 0xc0, !PT ;  /* 0x0000000716167c12 */ /* 0x000fe2000f8ec0ff */
[----:B--2---:R-:W-:Y:S01]  /*57b0*/  IMAD.MOV R24, RZ, RZ, -R24 ;  /* 0x000000ffff187224 */ /* 0x004fe200078e0a18 */
[----:B------:R-:W-:Y:S01]  /*57c0*/  SHF.R.U64 R5, R4, UR8, R5 ;  /* 0x0000000804057c19 */ /* 0x000fe20008001205 */
[----:B------:R-:W-:Y:S01]  /*57d0*/  ULDC UR8, c[0x0][0x638] ;  /* 0x00018e0000087ab9 */ /* 0x000fe20000000800 */
[----:B------:R-:W-:Y:S01]  /*57e0*/  LOP3.LUT R19, R19, UR4, RZ, 0xc0, !PT ;  /* 0x0000000413137c12 */ /* 0x000fe2000f8ec0ff */
[----:B------:R-:W-:Y:S01]  /*57f0*/  ULDC UR9, c[0x0][0x610] ;  /* 0x0001840000097ab9 */ /* 0x000fe20000000800 */
[----:B------:R-:W-:Y:S02]  /*5800*/  IMAD.MOV.U32 R4, RZ, RZ, 0x1 ;  /* 0x00000001ff047424 */ /* 0x000fe400078e00ff */
[----:B------:R-:W-:-:S02]  /*5810*/  IMAD.MOV R7, RZ, RZ, -R5 ;  /* 0x000000ffff077224 */ /* 0x000fc400078e0a05 */
[----:B------:R-:W-:Y:S02]  /*5820*/  IMAD R22, R5, UR5, R22 ;  /* 0x0000000505167c24 */ /* 0x000fe4000f8e0216 */
[----:B0-----:R-:W-:Y:S02]  /*5830*/  @P0 IMAD R15, R21, R24, R12 ;  /* 0x00000018150f0224 */ /* 0x001fe400078e020c */
[----:B------:R-:W-:Y:S01]  /*5840*/  IMAD R20, R7, UR8, R20 ;  /* 0x0000000807147c24 */ /* 0x000fe2000f8e0214 */
[----:B------:R-:W-:Y:S01]  /*5850*/  ULDC UR8, c[0x0][0x600] ;  /* 0x0001800000087ab9 */ /* 0x000fe20000000800 */
[----:B------:R-:W-:Y:S02]  /*5860*/  IMAD R15, R22, UR9, R15 ;  /* 0x00000009160f7c24 */ /* 0x000fe4000f8e020f */
[----:B------:R-:W-:Y:S02]  /*5870*/  IMAD R6, R20, UR8, R19 ;  /* 0x0000000814067c24 */ /* 0x000fe4000f8e0213 */
[----:B------:R-:W-:-:S03]  /*5880*/  IMAD.MOV.U32 R12, RZ, RZ, R14 ;  /* 0x000000ffff0c7224 */ /* 0x000fc600078e000e */
[----:B------:R-:W-:Y:S02]  /*5890*/  SEL R20, R6, R15, !P0 ;  /* 0x0000000f06147207 */ /* 0x000fe40004000000 */
[----:B------:R-:W-:-:S07]  /*58a0*/  SEL R19, R15, R6, !P0 ;  /* 0x000000060f137207 */ /* 0x000fce0004000000 */
.L_x_117:
[----:B------:R-:W-:Y:S05]  /*58b0*/  BSYNC B1 ;  /* 0x0000000000017941 */ /* 0x000fea0003800000 */
.L_x_116:
[----:B------:R-:W-:-:S13]  /*58c0*/  LOP3.LUT P0, RZ, R4, 0xff, RZ, 0xc0, !PT ;  /* 0x000000ff04ff7812 */ /* 0x000fda000780c0ff */
[----:B------:R-:W-:Y:S05]  /*58d0*/  @P0 BRA `(.L_x_120) ;  /* 0xfffffff400380947 */ /* 0x000fea000383ffff */
[----:B------:R-:W-:Y:S05]  /*58e0*/  BSYNC B0 ;  /* 0x0000000000007941 */ /* 0x000fea0003800000 */
.L_x_109:
[----:B------:R-:W-:-:S03]  /*58f0*/  UMOV UR8, 0xffffffff ;  /* 0xffffffff00087882 */ /* 0x000fc60000000000 */
[----:B------:R-:W-:Y:S05]  /*5900*/  BRA.DIV UR8, `(.L_x_121) ;  /* 0x0000001608b87947 */ /* 0x000fea000b800000 */
[----:B------:R-:W-:-:S13]  /*5910*/  ELECT P6, URZ, PT ;  /* 0x00000000003f782f */ /* 0x000fda00038c0000 */
.L_x_168:
[----:B------:R-:W-:Y:S04]  /*5920*/  BSSY B0, `(.L_x_122) ;  /* 0x0000154000007945 */ /* 0x000fe80003800000 */
[----:B------:R-:W-:Y:S05]  /*5930*/  @!P6 BRA `(.L_x_123) ;  /* 0x000000140048e947 */ /* 0x000fea0003800000 */
[----:B------:R-:W-:-:S04]  /*5940*/  LOP3.LUT R18, R18, 0x2, RZ, 0xfc, !PT ;  /* 0x0000000212127812 */ /* 0x000fc800078efcff */
[----:B------:R-:W-:-:S13]  /*5950*/  ISETP.NE.AND P0, PT, R18, 0x3, PT ;  /* 0x000000031200780c */ /* 0x000fda0003f05270 */
[----:B------:R-:W-:Y:S05]  /*5960*/  @!P0 BRA `(.L_x_124) ;  /* 0x0000000000048947 */ /* 0x000fea0003800000 */
[----:B------:R-:W-:Y:S01]  /*5970*/  BPT.TRAP 0x1 ;  /* 0x000000040000795c */ /* 0x000fe20000300000 */
.L_x_124:
[----:B------:R-:W0:Y:S01]  /*5980*/  S2R R5, SR_CgaCtaId ;  /* 0x0000000000057919 */ /* 0x000e220000008800 */
[----:B------:R-:W-:Y:S02]  /*5990*/  MOV R0, 0x400 ;  /* 0x0000040000007802 */ /* 0x000fe40000000f00 */
[----:B------:R-:W-:Y:S02]  /*59a0*/  SHF.L.U32 R4, R3, 0x1f, RZ ;  /* 0x0000001f03047819 */ /* 0x000fe400000006ff */
[----:B0-----:R-:W-:-:S05]  /*59b0*/  LEA R0, R5, R0, 0x18 ;  /* 0x0000000005007211 */ /* 0x001fca00078ec0ff */
[----:B------:R-:W-:-:S04]  /*59c0*/  VIADD R0, R0, 0x128 ;  /* 0x0000012800007836 */ /* 0x000fc80000000000 */
[C---:B------:R-:W-:Y:S02]  /*59d0*/  IMAD R7, R13.reuse, 0x8, R0 ;  /* 0x000000080d077824 */ /* 0x040fe400078e0200 */
[----:B------:R-:W-:Y:S02]  /*59e0*/  VIADD R13, R13, 0x1 ;  /* 0x000000010d0d7836 */ /* 0x000fe40000000000 */
[----:B------:R-:W0:Y:S03]  /*59f0*/  SYNCS.PHASECHK.TRANS64.TRYWAIT P0, [R7+URZ], R4 ;  /* 0x00000004070075a7 */ /* 0x000e26000800017f */
[----:B------:R-:W-:-:S04]  /*5a00*/  ISETP.NE.AND P1, PT, R13, 0x25, PT ;  /* 0x000000250d00780c */ /* 0x000fc80003f25270 */
[----:B------:R-:W-:Y:S02]  /*5a10*/  SEL R2, RZ, 0x1, P1 ;  /* 0x00000001ff027807 */ /* 0x000fe40000800000 */
[----:B------:R-:W-:Y:S02]  /*5a20*/  SEL R13, R13, RZ, P1 ;  /* 0x000000ff0d0d7207 */ /* 0x000fe40000800000 */
[----:B------:R-:W-:-:S03]  /*5a30*/  LOP3.LUT R6, R3, R2, RZ, 0x3c, !PT ;  /* 0x0000000203067212 */ /* 0x000fc600078e3cff */
[----:B------:R-:W-:Y:S01]  /*5a40*/  IMAD R8, R13, 0x8, R0 ;  /* 0x000000080d087824 */ /* 0x000fe200078e0200 */
[----:B------:R-:W-:Y:S01]  /*5a50*/  SHF.L.U32 R5, R6, 0x1f, RZ ;  /* 0x0000001f06057819 */ /* 0x000fe200000006ff */
[----:B0-----:R-:W-:Y:S06]  /*5a60*/  @!P0 BRA `(.L_x_125) ;  /* 0x0000001400808947 */ /* 0x001fec0003800000 */
.L_x_169:
[----:B------:R-:W1:Y:S01]  /*5a70*/  SYNCS.PHASECHK.TRANS64.TRYWAIT P0, [R8+URZ], R5 ;  /* 0x00000005080075a7 */ /* 0x000e62000800017f */
[----:B------:R-:W-:-:S05]  /*5a80*/  VIADD R2, R13, 0x1 ;  /* 0x000000010d027836 */ /* 0x000fca0000000000 */
[----:B------:R-:W-:-:S04]  /*5a90*/  ISETP.NE.AND P1, PT, R2, 0x25, PT ;  /* 0x000000250200780c */ /* 0x000fc80003f25270 */
[----:B------:R-:W-:Y:S02]  /*5aa0*/  SEL R3, RZ, 0x1, P1 ;  /* 0x00000001ff037807 */ /* 0x000fe40000800000 */
[----:B0-----:R-:W-:Y:S02]  /*5ab0*/  SEL R7, R2, RZ, P1 ;  /* 0x000000ff02077207 */ /* 0x001fe40000800000 */
[----:B------:R-:W-:-:S03]  /*5ac0*/  LOP3.LUT R6, R6, R3, RZ, 0x3c, !PT ;  /* 0x0000000306067212 */ /* 0x000fc600078e3cff */
[----:B------:R-:W-:Y:S01]  /*5ad0*/  IMAD R9, R7, 0x8, R0 ;  /* 0x0000000807097824 */ /* 0x000fe200078e0200 */
[----:B------:R-:W-:Y:S01]  /*5ae0*/  SHF.L.U32 R4, R6, 0x1f, RZ ;  /* 0x0000001f06047819 */ /* 0x000fe200000006ff */
[----:B-1----:R-:W-:Y:S06]  /*5af0*/  @!P0 BRA `(.L_x_126) ;  /* 0x0000001400708947 */ /* 0x002fec0003800000 */
.L_x_170:
[----:B------:R-:W1:Y:S01]  /*5b00*/  SYNCS.PHASECHK.TRANS64.TRYWAIT P0, [R9+URZ], R4 ;  /* 0x00000004090075a7 */ /* 0x000e62000800017f */
[----:B------:R-:W-:-:S05]  /*5b10*/  VIADD R2, R7, 0x1 ;  /* 0x0000000107027836 */ /* 0x000fca0000000000 */
[----:B------:R-:W-:-:S04]  /*5b20*/  ISETP.NE.AND P1, PT, R2, 0x25, PT ;  /* 0x000000250200780c */ /* 0x000fc80003f25270 */
[----:B------:R-:W-:Y:S02]  /*5b30*/  SEL R3, RZ, 0x1, P1 ;  /* 0x00000001ff037807 */ /* 0x000fe40000800000 */
[----:B------:R-:W-:Y:S02]  /*5b40*/  SEL R7, R2, RZ, P1 ;  /* 0x000000ff02077207 */ /* 0x000fe40000800000 */
[----:B------:R-:W-:-:S03]  /*5b50*/  LOP3.LUT R6, R6, R3, RZ, 0x3c, !PT ;  /* 0x0000000306067212 */ /* 0x000fc600078e3cff */
[----:B0-----:R-:W-:Y:S01]  /*5b60*/  IMAD R8, R7, 0x8, R0 ;  /* 0x0000000807087824 */ /* 0x001fe200078e0200 */
[----:B------:R-:W-:Y:S01]  /*5b70*/  SHF.L.U32 R5, R6, 0x1f, RZ ;  /* 0x0000001f06057819 */ /* 0x000fe200000006ff */
[----:B-1----:R-:W-:Y:S06]  /*5b80*/  @!P0 BRA `(.L_x_127) ;  /* 0x0000001400608947 */ /* 0x002fec0003800000 */
.L_x_171:
        /* <DEDUP_REMOVED lines=9> */
.L_x_172:
        /* <DEDUP_REMOVED lines=9> */
.L_x_173:
        /* <DEDUP_REMOVED lines=9> */
.L_x_174:
        /* <DEDUP_REMOVED lines=9> */
.L_x_175:
        /* <DEDUP_REMOVED lines=9> */
.L_x_176:
        /* <DEDUP_REMOVED lines=9> */
.L_x_177:
        /* <DEDUP_REMOVED lines=9> */
.L_x_178:
        /* <DEDUP_REMOVED lines=9> */
.L_x_179:
        /* <DEDUP_REMOVED lines=9> */
.L_x_180:
        /* <DEDUP_REMOVED lines=9> */
.L_x_181:
        /* <DEDUP_REMOVED lines=9> */
.L_x_182:
        /* <DEDUP_REMOVED lines=9> */
.L_x_183:
        /* <DEDUP_REMOVED lines=9> */
.L_x_184:
        /* <DEDUP_REMOVED lines=9> */
.L_x_185:
        /* <DEDUP_REMOVED lines=9> */
.L_x_186:
        /* <DEDUP_REMOVED lines=9> */
.L_x_187:
        /* <DEDUP_REMOVED lines=9> */
.L_x_188:
        /* <DEDUP_REMOVED lines=9> */
.L_x_189:
        /* <DEDUP_REMOVED lines=9> */
.L_x_190:
        /* <DEDUP_REMOVED lines=9> */
.L_x_191:
        /* <DEDUP_REMOVED lines=9> */
.L_x_192:
        /* <DEDUP_REMOVED lines=9> */
.L_x_193:
        /* <DEDUP_REMOVED lines=9> */
.L_x_194:
        /* <DEDUP_REMOVED lines=9> */
.L_x_195:
        /* <DEDUP_REMOVED lines=9> */
.L_x_196:
        /* <DEDUP_REMOVED lines=9> */
.L_x_197:
        /* <DEDUP_REMOVED lines=9> */
.L_x_198:
        /* <DEDUP_REMOVED lines=9> */
.L_x_199:
        /* <DEDUP_REMOVED lines=9> */
.L_x_200:
        /* <DEDUP_REMOVED lines=9> */
.L_x_201:
        /* <DEDUP_REMOVED lines=9> */
.L_x_202:
[----:B------:R-:W1:Y:S01]  /*6d00*/  SYNCS.PHASECHK.TRANS64.TRYWAIT P0, [R9+URZ], R4 ;  /* 0x00000004090075a7 */ /* 0x000e62000800017f */
[----:B------:R-:W-:-:S05]  /*6d10*/  VIADD R2, R7, 0x1 ;  /* 0x0000000107027836 */ /* 0x000fca0000000000 */
[----:B------:R-:W-:-:S04]  /*6d20*/  ISETP.NE.AND P1, PT, R2, 0x25, PT ;  /* 0x000000250200780c */ /* 0x000fc80003f25270 */
[----:B------:R-:W-:Y:S02]  /*6d30*/  SEL R3, RZ, 0x1, P1 ;  /* 0x00000001ff037807 */ /* 0x000fe40000800000 */
[----:B------:R-:W-:Y:S02]  /*6d40*/  SEL R7, R2, RZ, P1 ;  /* 0x000000ff02077207 */ /* 0x000fe40000800000 */
[----:B------:R-:W-:-:S03]  /*6d50*/  LOP3.LUT R11, R6, R3, RZ, 0x3c, !PT ;  /* 0x00000003060b7212 */ /* 0x000fc600078e3cff */
[----:B------:R-:W-:Y:S01]  /*6d60*/  IMAD R6, R7, 0x8, R0 ;  /* 0x0000000807067824 */ /* 0x000fe200078e0200 */
[----:B0-----:R-:W-:Y:S01]  /*6d70*/  SHF.L.U32 R5, R11, 0x1f, RZ ;  /* 0x0000001f0b057819 */ /* 0x001fe200000006ff */
[----:B-1----:R-:W-:Y:S06]  /*6d80*/  @!P0 BRA `(.L_x_159) ;  /* 0x0000000c00608947 */ /* 0x002fec0003800000 */
.L_x_203:
[----:B------:R-:W1:Y:S01]  /*6d90*/  SYNCS.PHASECHK.TRANS64.TRYWAIT P0, [R6+URZ], R5 ;  /* 0x00000005060075a7 */ /* 0x000e62000800017f */
[----:B------:R-:W-:-:S05]  /*6da0*/  VIADD R2, R7, 0x1 ;  /* 0x0000000107027836 */ /* 0x000fca0000000000 */
[----:B------:R-:W-:-:S04]  /*6db0*/  ISETP.NE.AND P1, PT, R2, 0x25, PT ;  /* 0x000000250200780c */ /* 0x000fc80003f25270 */
[----:B0-----:R-:W-:Y:S02]  /*6dc0*/  SEL R4, RZ, 0x1, P1 ;  /* 0x00000001ff047807 */ /* 0x001fe40000800000 */
[----:B------:R-:W-:Y:S02]  /*6dd0*/  SEL R3, R2, RZ, P1 ;  /* 0x000000ff02037207 */ /* 0x000fe40000800000 */
[----:B------:R-:W-:Y:S01]  /*6de0*/  LOP3.LUT R4, R11, R4, RZ, 0x3c, !PT ;  /* 0x000000040b047212 */ /* 0x000fe200078e3cff */
[----:B-1----:R-:W-:Y:S06]  /*6df0*/  @!P0 BRA `(.L_x_160) ;  /* 0x0000000c00588947 */ /* 0x002fec0003800000 */
.L_x_204:
[----:B------:R-:W-:Y:S01]  /*6e00*/  IMAD R3, R3, 0x8, R0 ;  /* 0x0000000803037824 */ /* 0x000fe200078e0200 */
[----:B------:R-:W-:-:S07]  /*6e10*/  SHF.L.U32 R0, R4, 0x1f, RZ ;  /* 0x0000001f04007819 */ /* 0x000fce00000006ff */
.L_x_161:
[----:B-1----:R1:W2:Y:S02]  /*6e20*/  SYNCS.PHASECHK.TRANS64.TRYWAIT P0, [R3+URZ], R0 ;  /* 0x00000000030075a7 */ /* 0x0022a4000800017f */
[----:B--2---:R-:W-:Y:S05]  /*6e30*/  @!P0 NANOSLEEP.SYNCS 0x989680 ;  /* 0x009896800000895d */ /* 0x004fea0003900000 */
[----:B------:R-:W2:Y:S02]  /*6e40*/  @!P0 SYNCS.PHASECHK.TRANS64 P0, [R3+URZ], R0 ;  /* 0x00000000030085a7 */ /* 0x000ea4000800007f */
[----:B--2---:R-:W-:Y:S05]  /*6e50*/  @!P0 BRA `(.L_x_161) ;  /* 0xfffffffc00f08947 */ /* 0x004fea000383ffff */
.L_x_123:
[----:B------:R-:W-:Y:S05]  /*6e60*/  BSYNC B0 ;  /* 0x0000000000007941 */ /* 0x000fea0003800000 */
.L_x_122:
[----:B------:R-:W-:Y:S05]  /*6e70*/  EXIT ;  /* 0x000000000000794d */ /* 0x000fea0003800000 */
.L_x_22:
[----:B-1----:R1:W2:Y:S02]  /*6e80*/  SYNCS.PHASECHK.TRANS64.TRYWAIT P1, [R3+URZ], R0 ;  /* 0x00000000030075a7 */ /* 0x0022a4000802017f */
[----:B--2---:R-:W-:Y:S05]  /*6e90*/  @!P1 NANOSLEEP.SYNCS 0x989680 ;  /* 0x009896800000995d */ /* 0x004fea0003900000 */
[----:B------:R-:W2:Y:S02]  /*6ea0*/  @!P1 SYNCS.PHASECHK.TRANS64 P1, [R3+URZ], R0 ;  /* 0x00000000030095a7 */ /* 0x000ea4000802007f */
[----:B--2---:R-:W-:Y:S05]  /*6eb0*/  @!P1 BRA `(.L_x_22) ;  /* 0xfffffffc00f09947 */ /* 0x004fea000383ffff */
[----:B------:R-:W-:Y:S05]  /*6ec0*/  BRA `(.L_x_21) ;  /* 0xffffffac00407947 */ /* 0x000fea000383ffff */
.L_x_27:
[----:B-1----:R1:W2:Y:S02]  /*6ed0*/  SYNCS.PHASECHK.TRANS64.TRYWAIT P1, [R5+URZ], R4 ;  /* 0x00000004050075a7 */ /* 0x0022a4000802017f */
[----:B--2---:R-:W-:Y:S05]  /*6ee0*/  @!P1 NANOSLEEP.SYNCS 0x989680 ;  /* 0x009896800000995d */ /* 0x004fea0003900000 */
[----:B------:R-:W2:Y:S02]  /*6ef0*/  @!P1 SYNCS.PHASECHK.TRANS64 P1, [R5+URZ], R4 ;  /* 0x00000004050095a7 */ /* 0x000ea4000802007f */
[----:B--2---:R-:W-:Y:S05]  /*6f00*/  @!P1 BRA `(.L_x_27) ;  /* 0xfffffffc00f09947 */ /* 0x004fea000383ffff */
[----:B------:R-:W-:Y:S05]  /*6f10*/  BRA `(.L_x_26) ;  /* 0xffffffac00c07947 */ /* 0x000fea000383ffff */
.L_x_110:
[----:B------:R-:W-:Y:S01]  /*6f20*/  BSSY B1, `(.L_x_162) ;  /* 0x0000006000017945 */ /* 0x000fe20003800000 */
[----:B------:R-:W-:-:S07]  /*6f30*/  IMAD.MOV.U32 R15, RZ, RZ, -0x1 ;  /* 0xffffffffff0f7424 */ /* 0x000fce00078e00ff */
[----:B------:R-:W-:Y:S05]  /*6f40*/  WARPSYNC.COLLECTIVE R15, `(.L_x_163) ;  /* 0x000000000f0c7348 */ /* 0x000fea0003c00000 */
[----:B------:R-:W-:Y:S02]  /*6f50*/  ELECT P6, UR62, PT ;  /* 0x00000000003e782f */ /* 0x000fe400038c0000 */
[----:B------:R-:W-:Y:S01]  /*6f60*/  MOV R14, UR62 ;  /* 0x0000003e000e7c02 */ /* 0x000fe20008000f00 */
[----:B------:R-:W-:Y:S10]  /*6f70*/  ENDCOLLECTIVE ;  /* 0x000000000000791b */ /* 0x000ff40003800000 */
.L_x_163:
[----:B------:R-:W-:Y:S05]  /*6f80*/  BSYNC B1 ;  /* 0x0000000000017941 */ /* 0x000fea0003800000 */
.L_x_162:
[----:B------:R-:W-:Y:S05]  /*6f90*/  BRA `(.L_x_164) ;  /* 0xffffffdc00947947 */ /* 0x000fea000383ffff */
.L_x_113:
[----:B-1----:R1:W2:Y:S02]  /*6fa0*/  SYNCS.PHASECHK.TRANS64.TRYWAIT P0, [R22+URZ+0x128], R7 ;  /* 0x00012807160075a7 */ /* 0x0022a4000800017f */
[----:B--2---:R-:W-:Y:S05]  /*6fb0*/  @!P0 NANOSLEEP.SYNCS 0x989680 ;  /* 0x009896800000895d */ /* 0x004fea0003900000 */
[----:B------:R-:W2:Y:S02]  /*6fc0*/  @!P0 SYNCS.PHASECHK.TRANS64 P0, [R22+URZ+0x128], R7 ;  /* 0x00012807160085a7 */ /* 0x000ea4000800007f */
[----:B--2---:R-:W-:Y:S05]  /*6fd0*/  @!P0 BRA `(.L_x_113) ;  /* 0xfffffffc00f08947 */ /* 0x004fea000383ffff */
[----:B------:R-:W-:Y:S05]  /*6fe0*/  BRA `(.L_x_165) ;  /* 0xffffffdc00d07947 */ /* 0x000fea000383ffff */
.L_x_121:
[----:B------:R-:W-:Y:S01]  /*6ff0*/  BSSY B0, `(.L_x_166) ;  /* 0x0000006000007945 */ /* 0x000fe20003800000 */
[----:B------:R-:W-:-:S07]  /*7000*/  IMAD.MOV.U32 R15, RZ, RZ, -0x1 ;  /* 0xffffffffff0f7424 */ /* 0x000fce00078e00ff */
[----:B------:R-:W-:Y:S05]  /*7010*/  WARPSYNC.COLLECTIVE R15, `(.L_x_167) ;  /* 0x000000000f0c7348 */ /* 0x000fea0003c00000 */
[----:B------:R-:W-:Y:S02]  /*7020*/  ELECT P6, UR62, PT ;  /* 0x00000000003e782f */ /* 0x000fe400038c0000 */
[----:B------:R-:W-:Y:S01]  /*7030*/  MOV R14, UR62 ;  /* 0x0000003e000e7c02 */ /* 0x000fe20008000f00 */
[----:B------:R-:W-:Y:S10]  /*7040*/  ENDCOLLECTIVE ;  /* 0x000000000000791b */ /* 0x000ff40003800000 */
.L_x_167:
[----:B------:R-:W-:Y:S05]  /*7050*/  BSYNC B0 ;  /* 0x0000000000007941 */ /* 0x000fea0003800000 */
.L_x_166:
[----:B------:R-:W-:Y:S05]  /*7060*/  BRA `(.L_x_168) ;  /* 0xffffffe8002c7947 */ /* 0x000fea000383ffff */
.L_x_125:
[----:B0-----:R0:W1:Y:S02]  /*7070*/  SYNCS.PHASECHK.TRANS64.TRYWAIT P0, [R7+URZ], R4 ;  /* 0x00000004070075a7 */ /* 0x001064000800017f */
[----:B-1----:R-:W-:Y:S05]  /*7080*/  @!P0 NANOSLEEP.SYNCS 0x989680 ;  /* 0x009896800000895d */ /* 0x002fea0003900000 */
[----:B------:R-:W1:Y:S02]  /*7090*/  @!P0 SYNCS.PHASECHK.TRANS64 P0, [R7+URZ], R4 ;  /* 0x00000004070085a7 */ /* 0x000e64000800007f */
[----:B-1----:R-:W-:Y:S05]  /*70a0*/  @!P0 BRA `(.L_x_125) ;  /* 0xfffffffc00f08947 */ /* 0x002fea000383ffff */
[----:B------:R-:W-:Y:S05]  /*70b0*/  BRA `(.L_x_169) ;  /* 0xffffffe8006c7947 */ /* 0x000fea000383ffff */
.L_x_126:
[----:B0-----:R0:W1:Y:S02]  /*70c0*/  SYNCS.PHASECHK.TRANS64.TRYWAIT P0, [R8+URZ], R5 ;  /* 0x00000005080075a7 */ /* 0x001064000800017f */
[----:B-1----:R-:W-:Y:S05]  /*70d0*/  @!P0 NANOSLEEP.SYNCS 0x989680 ;  /* 0x009896800000895d */ /* 0x002fea0003900000 */
[----:B------:R-:W1:Y:S02]  /*70e0*/  @!P0 SYNCS.PHASECHK.TRANS64 P0, [R8+URZ], R5 ;  /* 0x00000005080085a7 */ /* 0x000e64000800007f */
[----:B-1----:R-:W-:Y:S05]  /*70f0*/  @!P0 BRA `(.L_x_126) ;  /* 0xfffffffc00f08947 */ /* 0x002fea000383ffff */
[----:B------:R-:W-:Y:S05]  /*7100*/  BRA `(.L_x_170) ;  /* 0xffffffe8007c7947 */ /* 0x000fea000383ffff */
.L_x_127:
[----:B0-----:R0:W1:Y:S02]  /*7110*/  SYNCS.PHASECHK.TRANS64.TRYWAIT P0, [R9+URZ], R4 ;  /* 0x00000004090075a7 */ /* 0x001064000800017f */
[----:B-1----:R-:W-:Y:S05]  /*7120*/  @!P0 NANOSLEEP.SYNCS 0x989680 ;  /* 0x009896800000895d */ /* 0x002fea0003900000 */
[----:B------:R-:W1:Y:S02]  /*7130*/  @!P0 SYNCS.PHASECHK.TRANS64 P0, [R9+URZ], R4 ;  /* 0x00000004090085a7 */ /* 0x000e64000800007f */
[----:B-1----:R-:W-:Y:S05]  /*7140*/  @!P0 BRA `(.L_x_127) ;  /* 0xfffffffc00f08947 */ /* 0x002fea000383ffff */
[----:B------:R-:W-:Y:S05]  /*7150*/  BRA `(.L_x_171) ;  /* 0xffffffe8008c7947 */ /* 0x000fea000383ffff */
.L_x_128:
[----:B0-----:R0:W1:Y:S02]  /*7160*/  SYNCS.PHASECHK.TRANS64.TRYWAIT P0, [R8+URZ], R5 ;  /* 0x00000005080075a7 */ /* 0x001064000800017f */
[----:B-1----:R-:W-:Y:S05]  /*7170*/  @!P0 NANOSLEEP.SYNCS 0x989680 ;  /* 0x009896800000895d */ /* 0x002fea0003900000 */
[----:B------:R-:W1:Y:S02]  /*7180*/  @!P0 SYNCS.PHASECHK.TRANS64 P0, [R8+URZ], R5 ;  /* 0x00000005080085a7 */ /* 0x000e64000800007f */
[----:B-1----:R-:W-:Y:S05]  /*7190*/  @!P0 BRA `(.L_x_128) ;  /* 0xfffffffc00f08947 */ /* 0x002fea000383ffff */
[----:B------:R-:W-:Y:S05]  /*71a0*/  BRA `(.L_x_172) ;  /* 0xffffffe8009c7947 */ /* 0x000fea000383ffff */
.L_x_129:
[----:B0-----:R0:W1:Y:S02]  /*71b0*/  SYNCS.PHASECHK.TRANS64.TRYWAIT P0, [R9+URZ], R4 ;  /* 0x00000004090075a7 */ /* 0x001064000800017f */
[----:B-1----:R-:W-:Y:S05]  /*71c0*/  @!P0 NANOSLEEP.SYNCS 0x989680 ;  /* 0x009896800000895d */ /* 0x002fea0003900000 */
[----:B------:R-:W1:Y:S02]  /*71d0*/  @!P0 SYNCS.PHASECHK.TRANS64 P0, [R9+URZ], R4 ;  /* 0x00000004090085a7 */ /* 0x000e64000800007f */
[----:B-1----:R-:W-:Y:S05]  /*71e0*/  @!P0 BRA `(.L_x_129) ;  /* 0xfffffffc00f08947 */ /* 0x002fea000383ffff */
[----:B------:R-:W-:Y:S05]  /*71f0*/  BRA `(.L_x_173) ;  /* 0xffffffe800ac7947 */ /* 0x000fea000383ffff */
.L_x_130:
[----:B0-----:R0:W1:Y:S02]  /*7200*/  SYNCS.PHASECHK.TRANS64.TRYWAIT P0, [R8+URZ], R5 ;  /* 0x00000005080075a7 */ /* 0x001064000800017f */
[----:B-1----:R-:W-:Y:S05]  /*7210*/  @!P0 NANOSLEEP.SYNCS 0x989680 ;  /* 0x009896800000895d */ /* 0x002fea0003900000 */
[----:B------:R-:W1:Y:S02]  /*7220*/  @!P0 SYNCS.PHASECHK.TRANS64 P0, [R8+URZ], R5 ;  /* 0x00000005080085a7 */ /* 0x000e64000800007f */
[----:B-1----:R-:W-:Y:S05]  /*7230*/  @!P0 BRA `(.L_x_130) ;  /* 0xfffffffc00f08947 */ /* 0x002fea000383ffff */
[----:B------:R-:W-:Y:S05]  /*7240*/  BRA `(.L_x_174) ;  /* 0xffffffe800bc7947 */ /* 0x000fea000383ffff */
.L_x_131:
[----:B0-----:R0:W1:Y:S02]  /*7250*/  SYNCS.PHASECHK.TRANS64.TRYWAIT P0, [R9+URZ], R4 ;  /* 0x00000004090075a7 */ /* 0x001064000800017f */
[----:B-1----:R-:W-:Y:S05]  /*7260*/  @!P0 NANOSLEEP.SYNCS 0x989680 ;  /* 0x009896800000895d */ /* 0x002fea0003900000 */
[----:B------:R-:W1:Y:S02]  /*7270*/  @!P0 SYNCS.PHASECHK.TRANS64 P0, [R9+URZ], R4 ;  /* 0x00000004090085a7 */ /* 0x000e64000800007f */
[----:B-1----:R-:W-:Y:S05]  /*7280*/  @!P0 BRA `(.L_x_131) ;  /* 0xfffffffc00f08947 */ /* 0x002fea000383ffff */
[----:B------:R-:W-:Y:S05]  /*7290*/  BRA `(.L_x_175) ;  /* 0xffffffe800cc7947 */ /* 0x000fea000383ffff */
.L_x_132:
[----:B0-----:R0:W1:Y:S02]  /*72a0*/  SYNCS.PHASECHK.TRANS64.TRYWAIT P0, [R8+URZ], R5 ;  /* 0x00000005080075a7 */ /* 0x001064000800017f */
[----:B-1----:R-:W-:Y:S05]  /*72b0*/  @!P0 NANOSLEEP.SYNCS 0x989680 ;  /* 0x009896800000895d */ /* 0x002fea0003900000 */
[----:B------:R-:W1:Y:S02]  /*72c0*/  @!P0 SYNCS.PHASECHK.TRANS64 P0, [R8+URZ], R5 ;  /* 0x00000005080085a7 */ /* 0x000e64000800007f */
[----:B-1----:R-:W-:Y:S05]  /*72d0*/  @!P0 BRA `(.L_x_132) ;  /* 0xfffffffc00f08947 */ /* 0x002fea000383ffff */
[----:B------:R-:W-:Y:S05]  /*72e0*/  BRA `(.L_x_176) ;  /* 0xffffffe800dc7947 */ /* 0x000fea000383ffff */
.L_x_133:
[----:B0-----:R0:W1:Y:S02]  /*72f0*/  SYNCS.PHASECHK.TRANS64.TRYWAIT P0, [R9+URZ], R4 ;  /* 0x00000004090075a7 */ /* 0x001064000800017f */
[----:B-1----:R-:W-:Y:S05]  /*7300*/  @!P0 NANOSLEEP.SYNCS 0x989680 ;  /* 0x009896800000895d */ /* 0x002fea0003900000 */
[----:B------:R-:W1:Y:S02]  /*7310*/  @!P0 SYNCS.PHASECHK.TRANS64 P0, [R9+URZ], R4 ;  /* 0x00000004090085a7 */ /* 0x000e64000800007f */
[----:B-1----:R-:W-:Y:S05]  /*7320*/  @!P0 BRA `(.L_x_133) ;  /* 0xfffffffc00f08947 */ /* 0x002fea000383ffff */
[----:B------:R-:W-:Y:S05]  /*7330*/  BRA `(.L_x_177) ;  /* 0xffffffe800ec7947 */ /* 0x000fea000383ffff */
.L_x_134:
[----:B0-----:R0:W1:Y:S02]  /*7340*/  SYNCS.PHASECHK.TRANS64.TRYWAIT P0, [R8+URZ], R5 ;  /* 0x00000005080075a7 */ /* 0x001064000800017f */
[----:B-1----:R-:W-:Y:S05]  /*7350*/  @!P0 NANOSLEEP.SYNCS 0x989680 ;  /* 0x009896800000895d */ /* 0x002fea0003900000 */
[----:B------:R-:W1:Y:S02]  /*7360*/  @!P0 SYNCS.PHASECHK.TRANS64 P0, [R8+URZ], R5 ;  /* 0x00000005080085a7 */ /* 0x000e64000800007f */
[----:B-1----:R-:W-:Y:S05]  /*7370*/  @!P0 BRA `(.L_x_134) ;  /* 0xfffffffc00f08947 */ /* 0x002fea000383ffff */
[----:B------:R-:W-:Y:S05]  /*7380*/  BRA `(.L_x_178) ;  /* 0xffffffe800fc7947 */ /* 0x000fea000383ffff */
.L_x_135:
[----:B0-----:R0:W1:Y:S02]  /*7390*/  SYNCS.PHASECHK.TRANS64.TRYWAIT P0, [R9+URZ], R4 ;  /* 0x00000004090075a7 */ /* 0x001064000800017f */
[----:B-1----:R-:W-:Y:S05]  /*73a0*/  @!P0 NANOSLEEP.SYNCS 0x989680 ;  /* 0x009896800000895d */ /* 0x002fea0003900000 */
[----:B------:R-:W1:Y:S02]  /*73b0*/  @!P0 SYNCS.PHASECHK.TRANS64 P0, [R9+URZ], R4 ;  /* 0x00000004090085a7 */ /* 0x000e64000800007f */
[----:B-1----:R-:W-:Y:S05]  /*73c0*/  @!P0 BRA `(.L_x_135) ;  /* 0xfffffffc00f08947 */ /* 0x002fea000383ffff */
[----:B------:R-:W-:Y:S05]  /*73d0*/  BRA `(.L_x_179) ;  /* 0xffffffec000c7947 */ /* 0x000fea000383ffff */
.L_x_136:
[----:B0-----:R0:W1:Y:S02]  /*73e0*/  SYNCS.PHASECHK.TRANS64.TRYWAIT P0, [R8+URZ], R5 ;  /* 0x00000005080075a7 */ /* 0x001064000800017f */
[----:B-1----:R-:W-:Y:S05]  /*73f0*/  @!P0 NANOSLEEP.SYNCS 0x989680 ;  /* 0x009896800000895d */ /* 0x002fea0003900000 */
[----:B------:R-:W1:Y:S02]  /*7400*/  @!P0 SYNCS.PHASECHK.TRANS64 P0, [R8+URZ], R5 ;  /* 0x00000005080085a7 */ /* 0x000e64000800007f */
[----:B-1----:R-:W-:Y:S05]  /*7410*/  @!P0 BRA `(.L_x_136) ;  /* 0xfffffffc00f08947 */ /* 0x002fea000383ffff */
[----:B------:R-:W-:Y:S05]  /*7420*/  BRA `(.L_x_180) ;  /* 0xffffffec001c7947 */ /* 0x000fea000383ffff */
.L_x_137:
[----:B0-----:R0:W1:Y:S02]  /*7430*/  SYNCS.PHASECHK.TRANS64.TRYWAIT P0, [R9+URZ], R4 ;  /* 0x00000004090075a7 */ /* 0x001064000800017f */
[----:B-1----:R-:W-:Y:S05]  /*7440*/  @!P0 NANOSLEEP.SYNCS 0x989680 ;  /* 0x009896800000895d */ /* 0x002fea0003900000 */
[----:B------:R-:W1:Y:S02]  /*7450*/  @!P0 SYNCS.PHASECHK.TRANS64 P0, [R9+URZ], R4 ;  /* 0x00000004090085a7 */ /* 0x000e64000800007f */
[----:B-1----:R-:W-:Y:S05]  /*7460*/  @!P0 BRA `(.L_x_137) ;  /* 0xfffffffc00f08947 */ /* 0x002fea000383ffff */
[----:B------:R-:W-:Y:S05]  /*7470*/  BRA `(.L_x_181) ;  /* 0xffffffec002c7947 */ /* 0x000fea000383ffff */
.L_x_138:
[----:B0-----:R0:W1:Y:S02]  /*7480*/  SYNCS.PHASECHK.TRANS64.TRYWAIT P0, [R8+URZ], R5 ;  /* 0x00000005080075a7 */ /* 0x001064000800017f */
[----:B-1----:R-:W-:Y:S05]  /*7490*/  @!P0 NANOSLEEP.SYNCS 0x989680 ;  /* 0x009896800000895d */ /* 0x002fea0003900000 */
[----:B------:R-:W1:Y:S02]  /*74a0*/  @!P0 SYNCS.PHASECHK.TRANS64 P0, [R8+URZ], R5 ;  /* 0x00000005080085a7 */ /* 0x000e64000800007f */
[----:B-1----:R-:W-:Y:S05]  /*74b0*/  @!P0 BRA `(.L_x_138) ;  /* 0xfffffffc00f08947 */ /* 0x002fea000383ffff */
[----:B------:R-:W-:Y:S05]  /*74c0*/  BRA `(.L_x_182) ;  /* 0xffffffec003c7947 */ /* 0x000fea000383ffff */
.L_x_139:
[----:B0-----:R0:W1:Y:S02]  /*74d0*/  SYNCS.PHASECHK.TRANS64.TRYWAIT P0, [R9+URZ], R4 ;  /* 0x00000004090075a7 */ /* 0x001064000800017f */
[----:B-1----:R-:W-:Y:S05]  /*74e0*/  @!P0 NANOSLEEP.SYNCS 0x989680 ;  /* 0x009896800000895d */ /* 0x002fea0003900000 */
[----:B------:R-:W1:Y:S02]  /*74f0*/  @!P0 SYNCS.PHASECHK.TRANS64 P0, [R9+URZ], R4 ;  /* 0x00000004090085a7 */ /* 0x000e64000800007f */
[----:B-1----:R-:W-:Y:S05]  /*7500*/  @!P0 BRA `(.L_x_139) ;  /* 0xfffffffc00f08947 */ /* 0x002fea000383ffff */
[----:B------:R-:W-:Y:S05]  /*7510*/  BRA `(.L_x_183) ;  /* 0xffffffec004c7947 */ /* 0x000fea000383ffff */
.L_x_140:
[----:B0-----:R0:W1:Y:S02]  /*7520*/  SYNCS.PHASECHK.TRANS64.TRYWAIT P0, [R8+URZ], R5 ;  /* 0x00000005080075a7 */ /* 0x001064000800017f */
[----:B-1----:R-:W-:Y:S05]  /*7530*/  @!P0 NANOSLEEP.SYNCS 0x989680 ;  /* 0x009896800000895d */ /* 0x002fea0003900000 */
[----:B------:R-:W1:Y:S02]  /*7540*/  @!P0 SYNCS.PHASECHK.TRANS64 P0, [R8+URZ], R5 ;  /* 0x00000005080085a7 */ /* 0x000e64000800007f */
[----:B-1----:R-:W-:Y:S05]  /*7550*/  @!P0 BRA `(.L_x_140) ;  /* 0xfffffffc00f08947 */ /* 0x002fea000383ffff */
[----:B------:R-:W-:Y:S05]  /*7560*/  BRA `(.L_x_184) ;  /* 0xffffffec005c7947 */ /* 0x000fea000383ffff */
.L_x_141:
[----:B0-----:R0:W1:Y:S02]  /*7570*/  SYNCS.PHASECHK.TRANS64.TRYWAIT P0, [R9+URZ], R4 ;  /* 0x00000004090075a7 */ /* 0x001064000800017f */
[----:B-1----:R-:W-:Y:S05]  /*7580*/  @!P0 NANOSLEEP.SYNCS 0x989680 ;  /* 0x009896800000895d */ /* 0x002fea0003900000 */
[----:B------:R-:W1:Y:S02]  /*7590*/  @!P0 SYNCS.PHASECHK.TRANS64 P0, [R9+URZ], R4 ;  /* 0x00000004090085a7 */ /* 0x000e64000800007f */
[----:B-1----:R-:W-:Y:S05]  /*75a0*/  @!P0 BRA `(.L_x_141) ;  /* 0xfffffffc00f08947 */ /* 0x002fea000383ffff */
[----:B------:R-:W-:Y:S05]  /*75b0*/  BRA `(.L_x_185) ;  /* 0xffffffec006c7947 */ /* 0x000fea000383ffff */
.L_x_142:
[----:B0-----:R0:W1:Y:S02]  /*75c0*/  SYNCS.PHASECHK.TRANS64.TRYWAIT P0, [R8+URZ], R5 ;  /* 0x00000005080075a7 */ /* 0x001064000800017f */
[----:B-1----:R-:W-:Y:S05]  /*75d0*/  @!P0 NANOSLEEP.SYNCS 0x989680 ;  /* 0x009896800000895d */ /* 0x002fea0003900000 */
[----:B------:R-:W1:Y:S02]  /*75e0*/  @!P0 SYNCS.PHASECHK.TRANS64 P0, [R8+URZ], R5 ;  /* 0x00000005080085a7 */ /* 0x000e64000800007f */
[----:B-1----:R-:W-:Y:S05]  /*75f0*/  @!P0 BRA `(.L_x_142) ;  /* 0xfffffffc00f08947 */ /* 0x002fea000383ffff */
[----:B------:R-:W-:Y:S05]  /*7600*/  BRA `(.L_x_186) ;  /* 0xffffffec007c7947 */ /* 0x000fea000383ffff */
.L_x_143:
[----:B0-----:R0:W1:Y:S02]  /*7610*/  SYNCS.PHASECHK.TRANS64.TRYWAIT P0, [R9+URZ], R4 ;  /* 0x00000004090075a7 */ /* 0x001064000800017f */
[----:B-1----:R-:W-:Y:S05]  /*7620*/  @!P0 NANOSLEEP.SYNCS 0x989680 ;  /* 0x009896800000895d */ /* 0x002fea0003900000 */
[----:B------:R-:W1:Y:S02]  /*7630*/  @!P0 SYNCS.PHASECHK.TRANS64 P0, [R9+URZ], R4 ;  /* 0x00000004090085a7 */ /* 0x000e64000800007f */
[----:B-1----:R-:W-:Y:S05]  /*7640*/  @!P0 BRA `(.L_x_143) ;  /* 0xfffffffc00f08947 */ /* 0x002fea000383ffff */
[----:B------:R-:W-:Y:S05]  /*7650*/  BRA `(.L_x_187) ;  /* 0xffffffec008c7947 */ /* 0x000fea000383ffff */
.L_x_144:
[----:B0-----:R0:W1:Y:S02]  /*7660*/  SYNCS.PHASECHK.TRANS64.TRYWAIT P0, [R8+URZ], R5 ;  /* 0x00000005080075a7 */ /* 0x001064000800017f */
[----:B-1----:R-:W-:Y:S05]  /*7670*/  @!P0 NANOSLEEP.SYNCS 0x989680 ;  /* 0x009896800000895d */ /* 0x002fea0003900000 */
[----:B------:R-:W1:Y:S02]  /*7680*/  @!P0 SYNCS.PHASECHK.TRANS64 P0, [R8+URZ], R5 ;  /* 0x00000005080085a7 */ /* 0x000e64000800007f */
[----:B-1----:R-:W-:Y:S05]  /*7690*/  @!P0 BRA `(.L_x_144) ;  /* 0xfffffffc00f08947 */ /* 0x002fea000383ffff */
[----:B------:R-:W-:Y:S05]  /*76a0*/  BRA `(.L_x_188) ;  /* 0xffffffec009c7947 */ /* 0x000fea000383ffff */
.L_x_145:
[----:B0-----:R0:W1:Y:S02]  /*76b0*/  SYNCS.PHASECHK.TRANS64.TRYWAIT P0, [R9+URZ], R4 ;  /* 0x00000004090075a7 */ /* 0x001064000800017f */
[----:B-1----:R-:W-:Y:S05]  /*76c0*/  @!P0 NANOSLEEP.SYNCS 0x989680 ;  /* 0x009896800000895d */ /* 0x002fea0003900000 */
[----:B------:R-:W1:Y:S02]  /*76d0*/  @!P0 SYNCS.PHASECHK.TRANS64 P0, [R9+URZ], R4 ;  /* 0x00000004090085a7 */ /* 0x000e64000800007f */
[----:B-1----:R-:W-:Y:S05]  /*76e0*/  @!P0 BRA `(.L_x_145) ;  /* 0xfffffffc00f08947 */ /* 0x002fea000383ffff */
[----:B------:R-:W-:Y:S05]  /*76f0*/  BRA `(.L_x_189) ;  /* 0xffffffec00ac7947 */ /* 0x000fea000383ffff */
.L_x_146:
[----:B0-----:R0:W1:Y:S02]  /*7700*/  SYNCS.PHASECHK.TRANS64.TRYWAIT P0, [R8+URZ], R5 ;  /* 0x00000005080075a7 */ /* 0x001064000800017f */
[----:B-1----:R-:W-:Y:S05]  /*7710*/  @!P0 NANOSLEEP.SYNCS 0x989680 ;  /* 0x009896800000895d */ /* 0x002fea0003900000 */
[----:B------:R-:W1:Y:S02]  /*7720*/  @!P0 SYNCS.PHASECHK.TRANS64 P0, [R8+URZ], R5 ;  /* 0x00000005080085a7 */ /* 0x000e64000800007f */
[----:B-1----:R-:W-:Y:S05]  /*7730*/  @!P0 BRA `(.L_x_146) ;  /* 0xfffffffc00f08947 */ /* 0x002fea000383ffff */
[----:B------:R-:W-:Y:S05]  /*7740*/  BRA `(.L_x_190) ;  /* 0xffffffec00bc7947 */ /* 0x000fea000383ffff */
.L_x_147:
[----:B0-----:R0:W1:Y:S02]  /*7750*/  SYNCS.PHASECHK.TRANS64.TRYWAIT P0, [R9+URZ], R4 ;  /* 0x00000004090075a7 */ /* 0x001064000800017f */
[----:B-1----:R-:W-:Y:S05]  /*7760*/  @!P0 NANOSLEEP.SYNCS 0x989680 ;  /* 0x009896800000895d */ /* 0x002fea0003900000 */
[----:B------:R-:W1:Y:S02]  /*7770*/  @!P0 SYNCS.PHASECHK.TRANS64 P0, [R9+URZ], R4 ;  /* 0x00000004090085a7 */ /* 0x000e64000800007f */
[----:B-1----:R-:W-:Y:S05]  /*7780*/  @!P0 BRA `(.L_x_147) ;  /* 0xfffffffc00f08947 */ /* 0x002fea000383ffff */
[----:B------:R-:W-:Y:S05]  /*7790*/  BRA `(.L_x_191) ;  /* 0xffffffec00cc7947 */ /* 0x000fea000383ffff */
.L_x_148:
[----:B0-----:R0:W1:Y:S02]  /*77a0*/  SYNCS.PHASECHK.TRANS64.TRYWAIT P0, [R8+URZ], R5 ;  /* 0x00000005080075a7 */ /* 0x001064000800017f */
[----:B-1----:R-:W-:Y:S05]  /*77b0*/  @!P0 NANOSLEEP.SYNCS 0x989680 ;  /* 0x009896800000895d */ /* 0x002fea0003900000 */
[----:B------:R-:W1:Y:S02]  /*77c0*/  @!P0 SYNCS.PHASECHK.TRANS64 P0, [R8+URZ], R5 ;  /* 0x00000005080085a7 */ /* 0x000e64000800007f */
[----:B-1----:R-:W-:Y:S05]  /*77d0*/  @!P0 BRA `(.L_x_148) ;  /* 0xfffffffc00f08947 */ /* 0x002fea000383ffff */
[----:B------:R-:W-:Y:S05]  /*77e0*/  BRA `(.L_x_192) ;  /* 0xffffffec00dc7947 */ /* 0x000fea000383ffff */
.L_x_149:
[----:B0-----:R0:W1:Y:S02]  /*77f0*/  SYNCS.PHASECHK.TRANS64.TRYWAIT P0, [R9+URZ], R4 ;  /* 0x00000004090075a7 */ /* 0x001064000800017f */
[----:B-1----:R-:W-:Y:S05]  /*7800*/  @!P0 NANOSLEEP.SYNCS 0x989680 ;  /* 0x009896800000895d */ /* 0x002fea0003900000 */
[----:B------:R-:W1:Y:S02]  /*7810*/  @!P0 SYNCS.PHASECHK.TRANS64 P0, [R9+URZ], R4 ;  /* 0x00000004090085a7 */ /* 0x000e64000800007f */
[----:B-1----:R-:W-:Y:S05]  /*7820*/  @!P0 BRA `(.L_x_149) ;  /* 0xfffffffc00f08947 */ /* 0x002fea000383ffff */
[----:B------:R-:W-:Y:S05]  /*7830*/  BRA `(.L_x_193) ;  /* 0xffffffec00ec7947 */ /* 0x000fea000383ffff */
.L_x_150:
[----:B0-----:R0:W1:Y:S02]  /*7840*/  SYNCS.PHASECHK.TRANS64.TRYWAIT P0, [R8+URZ], R5 ;  /* 0x00000005080075a7 */ /* 0x001064000800017f */
[----:B-1----:R-:W-:Y:S05]  /*7850*/  @!P0 NANOSLEEP.SYNCS 0x989680 ;  /* 0x009896800000895d */ /* 0x002fea0003900000 */
[----:B------:R-:W1:Y:S02]  /*7860*/  @!P0 SYNCS.PHASECHK.TRANS64 P0, [R8+URZ], R5 ;  /* 0x00000005080085a7 */ /* 0x000e64000800007f */
[----:B-1----:R-:W-:Y:S05]  /*7870*/  @!P0 BRA `(.L_x_150) ;  /* 0xfffffffc00f08947 */ /* 0x002fea000383ffff */
[----:B------:R-:W-:Y:S05]  /*7880*/  BRA `(.L_x_194) ;  /* 0xffffffec00fc7947 */ /* 0x000fea000383ffff */
.L_x_151:
[----:B0-----:R0:W1:Y:S02]  /*7890*/  SYNCS.PHASECHK.TRANS64.TRYWAIT P0, [R9+URZ], R4 ;  /* 0x00000004090075a7 */ /* 0x001064000800017f */
[----:B-1----:R-:W-:Y:S05]  /*78a0*/  @!P0 NANOSLEEP.SYNCS 0x989680 ;  /* 0x009896800000895d */ /* 0x002fea0003900000 */
[----:B------:R-:W1:Y:S02]  /*78b0*/  @!P0 SYNCS.PHASECHK.TRANS64 P0, [R9+URZ], R4 ;  /* 0x00000004090085a7 */ /* 0x000e64000800007f */
[----:B-1----:R-:W-:Y:S05]  /*78c0*/  @!P0 BRA `(.L_x_151) ;  /* 0xfffffffc00f08947 */ /* 0x002fea000383ffff */
[----:B------:R-:W-:Y:S05]  /*78d0*/  BRA `(.L_x_195) ;  /* 0xfffffff0000c7947 */ /* 0x000fea000383ffff */
.L_x_152:
[----:B0-----:R0:W1:Y:S02]  /*78e0*/  SYNCS.PHASECHK.TRANS64.TRYWAIT P0, [R8+URZ], R5 ;  /* 0x00000005080075a7 */ /* 0x001064000800017f */
[----:B-1----:R-:W-:Y:S05]  /*78f0*/  @!P0 NANOSLEEP.SYNCS 0x989680 ;  /* 0x009896800000895d */ /* 0x002fea0003900000 */
[----:B------:R-:W1:Y:S02]  /*7900*/  @!P0 SYNCS.PHASECHK.TRANS64 P0, [R8+URZ], R5 ;  /* 0x00000005080085a7 */ /* 0x000e64000800007f */
[----:B-1----:R-:W-:Y:S05]  /*7910*/  @!P0 BRA `(.L_x_152) ;  /* 0xfffffffc00f08947 */ /* 0x002fea000383ffff */
[----:B------:R-:W-:Y:S05]  /*7920*/  BRA `(.L_x_196) ;  /* 0xfffffff0001c7947 */ /* 0x000fea000383ffff */
.L_x_153:
[----:B0-----:R0:W1:Y:S02]  /*7930*/  SYNCS.PHASECHK.TRANS64.TRYWAIT P0, [R9+URZ], R4 ;  /* 0x00000004090075a7 */ /* 0x001064000800017f */
[----:B-1----:R-:W-:Y:S05]  /*7940*/  @!P0 NANOSLEEP.SYNCS 0x989680 ;  /* 0x009896800000895d */ /* 0x002fea0003900000 */
[----:B------:R-:W1:Y:S02]  /*7950*/  @!P0 SYNCS.PHASECHK.TRANS64 P0, [R9+URZ], R4 ;  /* 0x00000004090085a7 */ /* 0x000e64000800007f */
[----:B-1----:R-:W-:Y:S05]  /*7960*/  @!P0 BRA `(.L_x_153) ;  /* 0xfffffffc00f08947 */ /* 0x002fea000383ffff */
[----:B------:R-:W-:Y:S05]  /*7970*/  BRA `(.L_x_197) ;  /* 0xfffffff0002c7947 */ /* 0x000fea000383ffff */
.L_x_154:
[----:B0-----:R0:W1:Y:S02]  /*7980*/  SYNCS.PHASECHK.TRANS64.TRYWAIT P0, [R8+URZ], R5 ;  /* 0x00000005080075a7 */ /* 0x001064000800017f */
[----:B-1----:R-:W-:Y:S05]  /*7990*/  @!P0 NANOSLEEP.SYNCS 0x989680 ;  /* 0x009896800000895d */ /* 0x002fea0003900000 */
[----:B------:R-:W1:Y:S02]  /*79a0*/  @!P0 SYNCS.PHASECHK.TRANS64 P0, [R8+URZ], R5 ;  /* 0x00000005080085a7 */ /* 0x000e64000800007f */
[----:B-1----:R-:W-:Y:S05]  /*79b0*/  @!P0 BRA `(.L_x_154) ;  /* 0xfffffffc00f08947 */ /* 0x002fea000383ffff */
[----:B------:R-:W-:Y:S05]  /*79c0*/  BRA `(.L_x_198) ;  /* 0xfffffff0003c7947 */ /* 0x000fea000383ffff */
.L_x_155:
[----:B0-----:R0:W1:Y:S02]  /*79d0*/  SYNCS.PHASECHK.TRANS64.TRYWAIT P0, [R9+URZ], R4 ;  /* 0x00000004090075a7 */ /* 0x001064000800017f */
[----:B-1----:R-:W-:Y:S05]  /*79e0*/  @!P0 NANOSLEEP.SYNCS 0x989680 ;  /* 0x009896800000895d */ /* 0x002fea0003900000 */
[----:B------:R-:W1:Y:S02]  /*79f0*/  @!P0 SYNCS.PHASECHK.TRANS64 P0, [R9+URZ], R4 ;  /* 0x00000004090085a7 */ /* 0x000e64000800007f */
[----:B-1----:R-:W-:Y:S05]  /*7a00*/  @!P0 BRA `(.L_x_155) ;  /* 0xfffffffc00f08947 */ /* 0x002fea000383ffff */
[----:B------:R-:W-:Y:S05]  /*7a10*/  BRA `(.L_x_199) ;  /* 0xfffffff0004c7947 */ /* 0x000fea000383ffff */
.L_x_156:
[----:B0-----:R0:W1:Y:S02]  /*7a20*/  SYNCS.PHASECHK.TRANS64.TRYWAIT P0, [R8+URZ], R5 ;  /* 0x00000005080075a7 */ /* 0x001064000800017f */
[----:B-1----:R-:W-:Y:S05]  /*7a30*/  @!P0 NANOSLEEP.SYNCS 0x989680 ;  /* 0x009896800000895d */ /* 0x002fea0003900000 */
[----:B------:R-:W1:Y:S02]  /*7a40*/  @!P0 SYNCS.PHASECHK.TRANS64 P0, [R8+URZ], R5 ;  /* 0x00000005080085a7 */ /* 0x000e64000800007f */
[----:B-1----:R-:W-:Y:S05]  /*7a50*/  @!P0 BRA `(.L_x_156) ;  /* 0xfffffffc00f08947 */ /* 0x002fea000383ffff */
[----:B------:R-:W-:Y:S05]  /*7a60*/  BRA `(.L_x_200) ;  /* 0xfffffff0005c7947 */ /* 0x000fea000383ffff */
.L_x_157:
[----:B0-----:R0:W1:Y:S02]  /*7a70*/  SYNCS.PHASECHK.TRANS64.TRYWAIT P0, [R9+URZ], R4 ;  /* 0x00000004090075a7 */ /* 0x001064000800017f */
[----:B-1----:R-:W-:Y:S05]  /*7a80*/  @!P0 NANOSLEEP.SYNCS 0x989680 ;  /* 0x009896800000895d */ /* 0x002fea0003900000 */
[----:B------:R-:W1:Y:S02]  /*7a90*/  @!P0 SYNCS.PHASECHK.TRANS64 P0, [R9+URZ], R4 ;  /* 0x00000004090085a7 */ /* 0x000e64000800007f */
[----:B-1----:R-:W-:Y:S05]  /*7aa0*/  @!P0 BRA `(.L_x_157) ;  /* 0xfffffffc00f08947 */ /* 0x002fea000383ffff */
[----:B------:R-:W-:Y:S05]  /*7ab0*/  BRA `(.L_x_201) ;  /* 0xfffffff0006c7947 */ /* 0x000fea000383ffff */
.L_x_158:
[----:B0-----:R0:W1:Y:S02]  /*7ac0*/  SYNCS.PHASECHK.TRANS64.TRYWAIT P0, [R8+URZ], R5 ;  /* 0x00000005080075a7 */ /* 0x001064000800017f */
[----:B-1----:R-:W-:Y:S05]  /*7ad0*/  @!P0 NANOSLEEP.SYNCS 0x989680 ;  /* 0x009896800000895d */ /* 0x002fea0003900000 */
[----:B------:R-:W1:Y:S02]  /*7ae0*/  @!P0 SYNCS.PHASECHK.TRANS64 P0, [R8+URZ], R5 ;  /* 0x00000005080085a7 */ /* 0x000e64000800007f */
[----:B-1----:R-:W-:Y:S05]  /*7af0*/  @!P0 BRA `(.L_x_158) ;  /* 0xfffffffc00f08947 */ /* 0x002fea000383ffff */
[----:B------:R-:W-:Y:S05]  /*7b00*/  BRA `(.L_x_202) ;  /* 0xfffffff0007c7947 */ /* 0x000fea000383ffff */
.L_x_159:
[----:B0-----:R0:W1:Y:S02]  /*7b10*/  SYNCS.PHASECHK.TRANS64.TRYWAIT P0, [R9+URZ], R4 ;  /* 0x00000004090075a7 */ /* 0x001064000800017f */
[----:B-1----:R-:W-:Y:S05]  /*7b20*/  @!P0 NANOSLEEP.SYNCS 0x989680 ;  /* 0x009896800000895d */ /* 0x002fea0003900000 */
[----:B------:R-:W1:Y:S02]  /*7b30*/  @!P0 SYNCS.PHASECHK.TRANS64 P0, [R9+URZ], R4 ;  /* 0x00000004090085a7 */ /* 0x000e64000800007f */
[----:B-1----:R-:W-:Y:S05]  /*7b40*/  @!P0 BRA `(.L_x_159) ;  /* 0xfffffffc00f08947 */ /* 0x002fea000383ffff */
[----:B------:R-:W-:Y:S05]  /*7b50*/  BRA `(.L_x_203) ;  /* 0xfffffff0008c7947 */ /* 0x000fea000383ffff */
.L_x_160:
[----:B0-----:R0:W1:Y:S02]  /*7b60*/  SYNCS.PHASECHK.TRANS64.TRYWAIT P0, [R6+URZ], R5 ;  /* 0x00000005060075a7 */ /* 0x001064000800017f */
[----:B-1----:R-:W-:Y:S05]  /*7b70*/  @!P0 NANOSLEEP.SYNCS 0x989680 ;  /* 0x009896800000895d */ /* 0x002fea0003900000 */
[----:B------:R-:W1:Y:S02]  /*7b80*/  @!P0 SYNCS.PHASECHK.TRANS64 P0, [R6+URZ], R5 ;  /* 0x00000005060085a7 */ /* 0x000e64000800007f */
[----:B-1----:R-:W-:Y:S05]  /*7b90*/  @!P0 BRA `(.L_x_160) ;  /* 0xfffffffc00f08947 */ /* 0x002fea000383ffff */
[----:B------:R-:W-:Y:S05]  /*7ba0*/  BRA `(.L_x_204) ;  /* 0xfffffff000947947 */ /* 0x000fea000383ffff */
.L_x_205:
[----:B------:R-:W-:-:S00]  /*7bb0*/  BRA `(.L_x_205) ;  /* 0xfffffffc00fc7947 */ /* 0x000fc0000383ffff */
[----:B------:R-:W-:-:S00]  /*7bc0*/  NOP ;  /* 0x0000000000007918 */ /* 0x000fc00000000000 */
        /* <DEDUP_REMOVED lines=11> */
.L_x_206:


//--------------------- .nv.global.init           --------------------------
	.section	.nv.global.init,"aw",@progbits
.nv.global.init:
	.type		$str$22,@object
	.size		$str$22,($str$23 - $str$22)
$str$22:
        /*0000*/ 	.byte	0x6b, 0x5f, 0x74, 0x69, 0x6c, 0x65, 0x5f, 0x63, 0x6f, 0x75, 0x6e, 0x74, 0x20, 0x3e, 0x3d, 0x20
        /*0010*/ 	.byte	0x31, 0x00
	.type		$str$23,@object
	.size		$str$23,(__unnamed_1 - $str$23)
$str$23:
        /*0012*/ 	.byte	0x2f, 0x74, 0x6d, 0x70, 0x2f, 0x63, 0x75, 0x74, 0x6c, 0x61, 0x73, 0x73, 0x5f, 0x73, 0x77, 0x65
        /*0022*/ 	.byte	0x65, 0x70, 0x5f, 0x73, 0x72, 0x63, 0x2f, 0x69, 0x6e, 0x63, 0x6c, 0x75, 0x64, 0x65, 0x2f, 0x63
        /*0032*/ 	.byte	0x75, 0x74, 0x6c, 0x61, 0x73, 0x73, 0x2f, 0x67, 0x65, 0x6d, 0x6d, 0x2f, 0x63, 0x6f, 0x6c, 0x6c
        /*0042*/ 	.byte	0x65, 0x63, 0x74, 0x69, 0x76, 0x65, 0x2f, 0x73, 0x6d, 0x39, 0x30, 0x5f, 0x6d, 0x6d, 0x61, 0x5f
        /*0052*/ 	.byte	0x74, 0x6d, 0x61, 0x5f, 0x67, 0x6d, 0x6d, 0x61, 0x5f, 0x73, 0x73, 0x5f, 0x77, 0x61, 0x72, 0x70
        /*0062*/ 	.byte	0x73, 0x70, 0x65, 0x63, 0x69, 0x61, 0x6c, 0x69, 0x7a, 0x65, 0x64, 0x2e, 0x68, 0x70, 0x70, 0x00
	.type		__unnamed_1,@object
	.size		__unnamed_1,(.L_0 - __unnamed_1)
__unnamed_1:
        /*0072*/ 	.byte	0x76, 0x6f, 0x69, 0x64, 0x20, 0x63, 0x75, 0x74, 0x6c, 0x61, 0x73, 0x73, 0x3a, 0x3a, 0x67, 0x65
        /* <DEDUP_REMOVED lines=173> */
        /*0b52*/ 	.byte	0x00
.L_0:


//--------------------- .nv.shared._ZN7cutlass13device_kernelINS_4gemm6kernel13GemmUniversalIN4cute5tupleIJiiiiEEENS1_10collective13CollectiveMmaINS1_34MainloopSm90TmaGmmaWarpSpecializedILi37ENS5_IJNS4_1CILi2EEESB_NSA_ILi1EEEEEENS1_35KernelTmaWarpSpecializedCooperativeEEENS5_IJNSA_ILi128EEENSA_ILi64EEENSA_ILi32EEEEEEaNS5_IJlSC_lEEEaSK_NS4_8TiledMMAINS4_8MMA_AtomIJNS4_4SM904GMMA26MMA_64x64x32_S32S8S8_SS_TNEEEENS4_6LayoutINS5_IJSB_SC_SC_EEENS5_IJSC_NSA_ILi0EEEST_EEEEENS5_IJNS4_10UnderscoreESW_SW_EEEEENS4_23SM90_TMA_LOAD_MULTICASTENS4_14ComposedLayoutINS4_7SwizzleILi1ELi4ELi3EEENS4_18smem_ptr_flag_bitsILi8EEENSR_INS5_IJNSA_ILi8EEESI_EEENS5_IJSI_SC_EEEEEEEvNS4_8identityESZ_S19_vS1A_EENS_8epilogue10collective6detail29Sm90TmaWarpSpecializedAdapterINS1D_15DefaultEpilogueIaSK_SK_NS1C_6thread17LinearCombinationIaLi1EiiLNS1H_9ScaleType4KindE0ELNS_15FloatRoundStyleE2EaEENS1_15EpilogueDefaultEEEEEvvEEEEvNT_6ParamsE --------------------------
	.section	.nv.shared._ZN7cutlass13device_kernelINS_4gemm6kernel13GemmUniversalIN4cute5tupleIJiiiiEEENS1_10collective13CollectiveMmaINS1_34MainloopSm90TmaGmmaWarpSpecializedILi37ENS5_IJNS4_1CILi2EEESB_NSA_ILi1EEEEEENS1_35KernelTmaWarpSpecializedCooperativeEEENS5_IJNSA_ILi128EEENSA_ILi64EEENSA_ILi32EEEEEEaNS5_IJlSC_lEEEaSK_NS4_8TiledMMAINS4_8MMA_AtomIJNS4_4SM904GMMA26MMA_64x64x32_S32S8S8_SS_TNEEEENS4_6LayoutINS5_IJSB_SC_SC_EEENS5_IJSC_NSA_ILi0EEEST_EEEEENS5_IJNS4_10UnderscoreESW_SW_EEEEENS4_23SM90_TMA_LOAD_MULTICASTENS4_14ComposedLayoutINS4_7SwizzleILi1ELi4ELi3EEENS4_18smem_ptr_flag_bitsILi8EEENSR_INS5_IJNSA_ILi8EEESI_EEENS5_IJSI_SC_EEEEEEEvNS4_8identityESZ_S19_vS1A_EENS_8epilogue10collective6detail29Sm90TmaWarpSpecializedAdapterINS1D_15DefaultEpilogueIaSK_SK_NS1C_6thread17LinearCombinationIaLi1EiiLNS1H_9ScaleType4KindE0ELNS_15FloatRoundStyleE2EaEENS1_15EpilogueDefaultEEEEEvvEEEEvNT_6ParamsE,"aw",@nobits
	.sectionflags	@""
	.align	16
	.zero		1024


//--------------------- .nv.shared.reserved.0     --------------------------
	.section	.nv.shared.reserved.0,"aw",@nobits
	.weak		__nv_reservedSMEM_offset_0_alias
	.size		__nv_reservedSMEM_offset_0_alias, 0, 0
	.other		__nv_reservedSMEM_offset_0_alias,@"STO_CUDA_RESERVED_SHARED STV_DEFAULT"
__nv_reservedSMEM_offset_0_alias:
	.zero		0


//--------------------- .nv.global                --------------------------
	.section	.nv.global,"aw",@nobits
.nv.global:
	.type		_ZN39_INTERNAL_97ce40f1_4_k_cu_c881cc34_51294cute1_E,@object
	.size		_ZN39_INTERNAL_97ce40f1_4_k_cu_c881cc34_51294cute1_E,(_ZN39_INTERNAL_97ce40f1_4_k_cu_c881cc34_51294cuda3std3__45__cpo6cbeginE - _ZN39_INTERNAL_97ce40f1_4_k_cu_c881cc34_51294cute1_E)
_ZN39_INTERNAL_97ce40f1_4_k_cu_c881cc34_51294cute1_E:
	.zero		1
	.type		_ZN39_INTERNAL_97ce40f1_4_k_cu_c881cc34_51294cuda3std3__45__cpo6cbeginE,@object
	.size		_ZN39_INTERNAL_97ce40f1_4_k_cu_c881cc34_51294cuda3std3__45__cpo6cbeginE,(_ZN39_INTERNAL_97ce40f1_4_k_cu_c881cc34_51294cuda3std3__48in_placeE - _ZN39_INTERNAL_97ce40f1_4_k_cu_c881cc34_51294cuda3std3__45__cpo6cbeginE)
_ZN39_INTERNAL_97ce40f1_4_k_cu_c881cc34_51294cuda3std3__45__cpo6cbeginE:
	.zero		1
	.type		_ZN39_INTERNAL_97ce40f1_4_k_cu_c881cc34_51294cuda3std3__48in_placeE,@object
	.size		_ZN39_INTERNAL_97ce40f1_4_k_cu_c881cc34_51294cuda3std3__48in_placeE,(_ZN39_INTERNAL_97ce40f1_4_k_cu_c881cc34_51294cuda3std6ranges3__45__cpo9iter_moveE - _ZN39_INTERNAL_97ce40f1_4_k_cu_c881cc34_51294cuda3std3__48in_placeE)
_ZN39_INTERNAL_97ce40f1_4_k_cu_c881cc34_51294cuda3std3__48in_placeE:
	.zero		1
	.type		_ZN39_INTERNAL_97ce40f1_4_k_cu_c881cc34_51294cuda3std6ranges3__45__cpo9iter_moveE,@object
	.size		_ZN39_INTERNAL_97ce40f1_4_k_cu_c881cc34_51294cuda3std6ranges3__45__cpo9iter_moveE,(_ZN39_INTERNAL_97ce40f1_4_k_cu_c881cc34_51294cuda3std3__45__cpo5beginE - _ZN39_INTERNAL_97ce40f1_4_k_cu_c881cc34_51294cuda3std6ranges3__45__cpo9iter_moveE)
_ZN39_INTERNAL_97ce40f1_4_k_cu_c881cc34_51294cuda3std6ranges3__45__cpo9iter_moveE:
	.zero		1
	.type		_ZN39_INTERNAL_97ce40f1_4_k_cu_c881cc34_51294cuda3std3__45__cpo5beginE,@object
	.size		_ZN39_INTERNAL_97ce40f1_4_k_cu_c881cc34_51294cuda3std3__45__cpo5beginE,(_ZN39_INTERNAL_97ce40f1_4_k_cu_c881cc34_51294cuda3std3__441_GLOBAL__N__97ce40f1_4_k_cu_c881cc34_51296ignoreE - _ZN39_INTERNAL_97ce40f1_4_k_cu_c881cc34_51294cuda3std3__45__cpo5beginE)
_ZN39_INTERNAL_97ce40f1_4_k_cu_c881cc34_51294cuda3std3__45__cpo5beginE:
	.zero		1
	.type		_ZN39_INTERNAL_97ce40f1_4_k_cu_c881cc34_51294cuda3std3__441_GLOBAL__N__97ce40f1_4_k_cu_c881cc34_51296ignoreE,@object
	.size		_ZN39_INTERNAL_97ce40f1_4_k_cu_c881cc34_51294cuda3std3__441_GLOBAL__N__97ce40f1_4_k_cu_c881cc34_51296ignoreE,(_ZN39_INTERNAL_97ce40f1_4_k_cu_c881cc34_51294cute7productE - _ZN39_INTERNAL_97ce40f1_4_k_cu_c881cc34_51294cuda3std3__441_GLOBAL__N__97ce40f1_4_k_cu_c881cc34_51296ignoreE)
_ZN39_INTERNAL_97ce40f1_4_k_cu_c881cc34_51294cuda3std3__441_GLOBAL__N__97ce40f1_4_k_cu_c881cc34_51296ignoreE:
	.zero		1
	.type		_ZN39_INTERNAL_97ce40f1_4_k_cu_c881cc34_51294cute7productE,@object
	.size		_ZN39_INTERNAL_97ce40f1_4_k_cu_c881cc34_51294cute7productE,(_ZN39_INTERNAL_97ce40f1_4_k_cu_c881cc34_51294cuda3std3__45__cpo3endE - _ZN39_INTERNAL_97ce40f1_4_k_cu_c881cc34_51294cute7productE)
_ZN39_INTERNAL_97ce40f1_4_k_cu_c881cc34_51294cute7productE:
	.zero		1
	.type		_ZN39_INTERNAL_97ce40f1_4_k_cu_c881cc34_51294cuda3std3__45__cpo3endE,@object
	.size		_ZN39_INTERNAL_97ce40f1_4_k_cu_c881cc34_51294cuda3std3__45__cpo3endE,(_ZN39_INTERNAL_97ce40f1_4_k_cu_c881cc34_51294cuda3std3__419piecewise_constructE - _ZN39_INTERNAL_97ce40f1_4_k_cu_c881cc34_51294cuda3std3__45__cpo3endE)
_ZN39_INTERNAL_97ce40f1_4_k_cu_c881cc34_51294cuda3std3__45__cpo3endE:
	.zero		1
	.type		_ZN39_INTERNAL_97ce40f1_4_k_cu_c881cc34_51294cuda3std3__419piecewise_constructE,@object
	.size		_ZN39_INTERNAL_97ce40f1_4_k_cu_c881cc34_51294cuda3std3__419piecewise_constructE,(_ZN39_INTERNAL_97ce40f1_4_k_cu_c881cc34_51294cuda3std3__45__cpo4cendE - _ZN39_INTERNAL_97ce40f1_4_k_cu_c881cc34_51294cuda3std3__419piecewise_constructE)
_ZN39_INTERNAL_97ce40f1_4_k_cu_c881cc34_51294cuda3std3__419piecewise_constructE:
	.zero		1
	.type		_ZN39_INTERNAL_97ce40f1_4_k_cu_c881cc34_51294cuda3std3__45__cpo4cendE,@object
	.size		_ZN39_INTERNAL_97ce40f1_4_k_cu_c881cc34_51294cuda3std3__45__cpo4cendE,(_ZN39_INTERNAL_97ce40f1_4_k_cu_c881cc34_51294cuda3std6ranges3__45__cpo4swapE - _ZN39_INTERNAL_97ce40f1_4_k_cu_c881cc34_51294cuda3std3__45__cpo4cendE)
_ZN39_INTERNAL_97ce40f1_4_k_cu_c881cc34_51294cuda3std3__45__cpo4cendE:
	.zero		1
	.type		_ZN39_INTERNAL_97ce40f1_4_k_cu_c881cc34_51294cuda3std6ranges3__45__cpo4swapE,@object
	.size		_ZN39_INTERNAL_97ce40f1_4_k_cu_c881cc34_51294cuda3std6ranges3__45__cpo4swapE,(.L_8 - _ZN39_INTERNAL_97ce40f1_4_k_cu_c881cc34_51294cuda3std6ranges3__45__cpo4swapE)
_ZN39_INTERNAL_97ce40f1_4_k_cu_c881cc34_51294cuda3std6ranges3__45__cpo4swapE:
	.zero		1
.L_8:


//--------------------- .nv.constant0._ZN7cutlass13device_kernelINS_4gemm6kernel13GemmUniversalIN4cute5tupleIJiiiiEEENS1_10collective13CollectiveMmaINS1_34MainloopSm90TmaGmmaWarpSpecializedILi37ENS5_IJNS4_1CILi2EEESB_NSA_ILi1EEEEEENS1_35KernelTmaWarpSpecializedCooperativeEEENS5_IJNSA_ILi128EEENSA_ILi64EEENSA_ILi32EEEEEEaNS5_IJlSC_lEEEaSK_NS4_8TiledMMAINS4_8MMA_AtomIJNS4_4SM904GMMA26MMA_64x64x32_S32S8S8_SS_TNEEEENS4_6LayoutINS5_IJSB_SC_SC_EEENS5_IJSC_NSA_ILi0EEEST_EEEEENS5_IJNS4_10UnderscoreESW_SW_EEEEENS4_23SM90_TMA_LOAD_MULTICASTENS4_14ComposedLayoutINS4_7SwizzleILi1ELi4ELi3EEENS4_18smem_ptr_flag_bitsILi8EEENSR_INS5_IJNSA_ILi8EEESI_EEENS5_IJSI_SC_EEEEEEEvNS4_8identityESZ_S19_vS1A_EENS_8epilogue10collective6detail29Sm90TmaWarpSpecializedAdapterINS1D_15DefaultEpilogueIaSK_SK_NS1C_6thread17LinearCombinationIaLi1EiiLNS1H_9ScaleType4KindE0ELNS_15FloatRoundStyleE2EaEENS1_15EpilogueDefaultEEEEEvvEEEEvNT_6ParamsE --------------------------
	.section	.nv.constant0._ZN7cutlass13device_kernelINS_4gemm6kernel13GemmUniversalIN4cute5tupleIJiiiiEEENS1_10collective13CollectiveMmaINS1_34MainloopSm90TmaGmmaWarpSpecializedILi37ENS5_IJNS4_1CILi2EEESB_NSA_ILi1EEEEEENS1_35KernelTmaWarpSpecializedCooperativeEEENS5_IJNSA_ILi128EEENSA_ILi64EEENSA_ILi32EEEEEEaNS5_IJlSC_lEEEaSK_NS4_8TiledMMAINS4_8MMA_AtomIJNS4_4SM904GMMA26MMA_64x64x32_S32S8S8_SS_TNEEEENS4_6LayoutINS5_IJSB_SC_SC_EEENS5_IJSC_NSA_ILi0EEEST_EEEEENS5_IJNS4_10UnderscoreESW_SW_EEEEENS4_23SM90_TMA_LOAD_MULTICASTENS4_14ComposedLayoutINS4_7SwizzleILi1ELi4ELi3EEENS4_18smem_ptr_flag_bitsILi8EEENSR_INS5_IJNSA_ILi8EEESI_EEENS5_IJSI_SC_EEEEEEEvNS4_8identityESZ_S19_vS1A_EENS_8epilogue10collective6detail29Sm90TmaWarpSpecializedAdapterINS1D_15DefaultEpilogueIaSK_SK_NS1C_6thread17LinearCombinationIaLi1EiiLNS1H_9ScaleType4KindE0ELNS_15FloatRoundStyleE2EaEENS1_15EpilogueDefaultEEEEEvvEEEEvNT_6ParamsE,"a",@progbits
	.sectionflags	@""
	.align	4
.nv.constant0._ZN7cutlass13device_kernelINS_4gemm6kernel13GemmUniversalIN4cute5tupleIJiiiiEEENS1_10collective13CollectiveMmaINS1_34MainloopSm90TmaGmmaWarpSpecializedILi37ENS5_IJNS4_1CILi2EEESB_NSA_ILi1EEEEEENS1_35KernelTmaWarpSpecializedCooperativeEEENS5_IJNSA_ILi128EEENSA_ILi64EEENSA_ILi32EEEEEEaNS5_IJlSC_lEEEaSK_NS4_8TiledMMAINS4_8MMA_AtomIJNS4_4SM904GMMA26MMA_64x64x32_S32S8S8_SS_TNEEEENS4_6LayoutINS5_IJSB_SC_SC_EEENS5_IJSC_NSA_ILi0EEEST_EEEEENS5_IJNS4_10UnderscoreESW_SW_EEEEENS4_23SM90_TMA_LOAD_MULTICASTENS4_14ComposedLayoutINS4_7SwizzleILi1ELi4ELi3EEENS4_18smem_ptr_flag_bitsILi8EEENSR_INS5_IJNSA_ILi8EEESI_EEENS5_IJSI_SC_EEEEEEEvNS4_8identityESZ_S19_vS1A_EENS_8epilogue10collective6detail29Sm90TmaWarpSpecializedAdapterINS1D_15DefaultEpilogueIaSK_SK_NS1C_6thread17LinearCombinationIaLi1EiiLNS1H_9ScaleType4KindE0ELNS_15FloatRoundStyleE2EaEENS1_15EpilogueDefaultEEEEEvvEEEEvNT_6ParamsE:
	.zero		1664


//--------------------- SYMBOLS --------------------------

	.type		.nv.reservedSmem.offset0,@object
	.size		.nv.reservedSmem.offset0,0x4
	.type		__assertfail,@function
